//
// Generated by NVIDIA NVVM Compiler
//
// Compiler Build ID: CL-36424714
// Cuda compilation tools, release 13.0, V13.0.88
// Based on NVVM 20.0.0
//

.version 9.0
.target sm_100
.address_size 64

	// .globl	my_kernel_kernel0
// _ZZ17my_kernel_kernel0E18PaddedInput_shared has been demoted
// _ZZ17my_kernel_kernel0E18placeholder_shared has been demoted

.visible .entry my_kernel_kernel0(
	.param .u64 .ptr .align 1 my_kernel_kernel0_param_0,
	.param .u64 .ptr .align 1 my_kernel_kernel0_param_1,
	.param .u64 .ptr .align 1 my_kernel_kernel0_param_2,
	.param .u64 .ptr .align 1 my_kernel_kernel0_param_3
)
{
	.reg .pred 	%p<26>;
	.reg .b16 	%rs<13>;
	.reg .b32 	%r<47>;
	.reg .b32 	%f<405>;
	.reg .b64 	%rd<22>;
	// demoted variable
	.shared .align 4 .b8 _ZZ17my_kernel_kernel0E18PaddedInput_shared[336];
	// demoted variable
	.shared .align 4 .b8 _ZZ17my_kernel_kernel0E18placeholder_shared[7680];
	ld.param.u64 	%rd6, [my_kernel_kernel0_param_0];
	cvta.to.global.u64 	%rd1, %rd6;
	mov.u32 	%r1, %tid.x;
	mov.u32 	%r2, %ctaid.x;
	shr.u32 	%r13, %r1, 3;
	mul.lo.s32 	%r3, %r13, 12;
	and.b32  	%r14, %r1, 7;
	mul.lo.s32 	%r4, %r14, 20;
	cvt.u16.u32 	%rs1, %r1;
	and.b16  	%rs2, %rs1, 255;
	mul.lo.s16 	%rs3, %rs2, 171;
	shr.u16 	%rs4, %rs3, 11;
	mul.wide.u16 	%r15, %rs4, 672;
	mul.lo.s16 	%rs5, %rs4, 12;
	sub.s16 	%rs6, %rs1, %rs5;
	cvt.u32.u16 	%r16, %rs6;
	and.b32  	%r17, %r16, 255;
	or.b32  	%r5, %r15, %r17;
	add.s16 	%rs7, %rs1, 56;
	and.b16  	%rs8, %rs7, 255;
	mul.lo.s16 	%rs9, %rs8, 171;
	shr.u16 	%rs10, %rs9, 11;
	mul.wide.u16 	%r18, %rs10, 672;
	mul.lo.s16 	%rs11, %rs10, 12;
	sub.s16 	%rs12, %rs7, %rs11;
	cvt.u32.u16 	%r19, %rs12;
	and.b32  	%r20, %r19, 255;
	or.b32  	%r6, %r18, %r20;
	shl.b32 	%r21, %r1, 2;
	mov.u32 	%r22, _ZZ17my_kernel_kernel0E18placeholder_shared;
	add.s32 	%r7, %r22, %r21;
	mov.b32 	%r45, 0;
	mov.f32 	%f385, 0f00000000;
	mov.f32 	%f386, %f385;
	mov.f32 	%f387, %f385;
	mov.f32 	%f388, %f385;
	mov.f32 	%f389, %f385;
	mov.f32 	%f390, %f385;
	mov.f32 	%f391, %f385;
	mov.f32 	%f392, %f385;
	mov.f32 	%f393, %f385;
	mov.f32 	%f394, %f385;
	mov.f32 	%f395, %f385;
	mov.f32 	%f396, %f385;
	mov.f32 	%f397, %f385;
	mov.f32 	%f398, %f385;
	mov.f32 	%f399, %f385;
	mov.f32 	%f400, %f385;
	mov.f32 	%f401, %f385;
	mov.f32 	%f402, %f385;
	mov.f32 	%f403, %f385;
	mov.f32 	%f404, %f385;
$L__BB0_1:
	setp.gt.u32 	%p2, %r1, 83;
	bar.sync 	0;
	mul.lo.s32 	%r23, %r2, 4704;
	mad.lo.s32 	%r9, %r45, 12, %r23;
	@%p2 bra 	$L__BB0_3;
	add.s32 	%r24, %r9, %r5;
	mul.wide.u32 	%rd7, %r24, 4;
	add.s64 	%rd8, %rd1, %rd7;
	ld.global.nc.f32 	%f62, [%rd8];
	shl.b32 	%r25, %r1, 2;
	mov.u32 	%r26, _ZZ17my_kernel_kernel0E18PaddedInput_shared;
	add.s32 	%r27, %r26, %r25;
	st.shared.f32 	[%r27], %f62;
$L__BB0_3:
	setp.gt.u32 	%p3, %r1, 27;
	@%p3 bra 	$L__BB0_5;
	add.s32 	%r28, %r9, %r6;
	mul.wide.u32 	%rd9, %r28, 4;
	add.s64 	%rd10, %rd1, %rd9;
	ld.global.nc.f32 	%f63, [%rd10];
	shl.b32 	%r29, %r1, 2;
	mov.u32 	%r30, _ZZ17my_kernel_kernel0E18PaddedInput_shared;
	add.s32 	%r31, %r30, %r29;
	st.shared.f32 	[%r31+224], %f63;
$L__BB0_5:
	ld.param.u64 	%rd19, [my_kernel_kernel0_param_1];
	setp.gt.u32 	%p4, %r1, 967;
	mad.lo.s32 	%r32, %r45, 1920, %r1;
	cvta.to.global.u64 	%rd11, %rd19;
	mul.wide.u32 	%rd12, %r32, 4;
	add.s64 	%rd2, %rd11, %rd12;
	ld.global.nc.f32 	%f64, [%rd2];
	st.shared.f32 	[%r7], %f64;
	ld.global.nc.f32 	%f65, [%rd2+224];
	st.shared.f32 	[%r7+224], %f65;
	ld.global.nc.f32 	%f66, [%rd2+448];
	st.shared.f32 	[%r7+448], %f66;
	ld.global.nc.f32 	%f67, [%rd2+672];
	st.shared.f32 	[%r7+672], %f67;
	ld.global.nc.f32 	%f68, [%rd2+896];
	st.shared.f32 	[%r7+896], %f68;
	ld.global.nc.f32 	%f69, [%rd2+1120];
	st.shared.f32 	[%r7+1120], %f69;
	ld.global.nc.f32 	%f70, [%rd2+1344];
	st.shared.f32 	[%r7+1344], %f70;
	ld.global.nc.f32 	%f71, [%rd2+1568];
	st.shared.f32 	[%r7+1568], %f71;
	ld.global.nc.f32 	%f72, [%rd2+1792];
	st.shared.f32 	[%r7+1792], %f72;
	ld.global.nc.f32 	%f73, [%rd2+2016];
	st.shared.f32 	[%r7+2016], %f73;
	ld.global.nc.f32 	%f74, [%rd2+2240];
	st.shared.f32 	[%r7+2240], %f74;
	ld.global.nc.f32 	%f75, [%rd2+2464];
	st.shared.f32 	[%r7+2464], %f75;
	ld.global.nc.f32 	%f76, [%rd2+2688];
	st.shared.f32 	[%r7+2688], %f76;
	ld.global.nc.f32 	%f77, [%rd2+2912];
	st.shared.f32 	[%r7+2912], %f77;
	ld.global.nc.f32 	%f78, [%rd2+3136];
	st.shared.f32 	[%r7+3136], %f78;
	ld.global.nc.f32 	%f79, [%rd2+3360];
	st.shared.f32 	[%r7+3360], %f79;
	ld.global.nc.f32 	%f80, [%rd2+3584];
	st.shared.f32 	[%r7+3584], %f80;
	@%p4 bra 	$L__BB0_7;
	ld.global.nc.f32 	%f81, [%rd2+3808];
	st.shared.f32 	[%r7+3808], %f81;
$L__BB0_7:
	setp.gt.u32 	%p5, %r1, 911;
	@%p5 bra 	$L__BB0_9;
	ld.global.nc.f32 	%f82, [%rd2+4032];
	st.shared.f32 	[%r7+4032], %f82;
$L__BB0_9:
	setp.gt.u32 	%p6, %r1, 855;
	@%p6 bra 	$L__BB0_11;
	ld.global.nc.f32 	%f83, [%rd2+4256];
	st.shared.f32 	[%r7+4256], %f83;
$L__BB0_11:
	setp.gt.u32 	%p7, %r1, 799;
	@%p7 bra 	$L__BB0_13;
	ld.global.nc.f32 	%f84, [%rd2+4480];
	st.shared.f32 	[%r7+4480], %f84;
$L__BB0_13:
	setp.gt.u32 	%p8, %r1, 743;
	@%p8 bra 	$L__BB0_15;
	ld.global.nc.f32 	%f85, [%rd2+4704];
	st.shared.f32 	[%r7+4704], %f85;
$L__BB0_15:
	setp.gt.u32 	%p9, %r1, 687;
	@%p9 bra 	$L__BB0_17;
	ld.global.nc.f32 	%f86, [%rd2+4928];
	st.shared.f32 	[%r7+4928], %f86;
$L__BB0_17:
	setp.gt.u32 	%p10, %r1, 631;
	@%p10 bra 	$L__BB0_19;
	ld.global.nc.f32 	%f87, [%rd2+5152];
	st.shared.f32 	[%r7+5152], %f87;
$L__BB0_19:
	setp.gt.u32 	%p11, %r1, 575;
	@%p11 bra 	$L__BB0_21;
	ld.global.nc.f32 	%f88, [%rd2+5376];
	st.shared.f32 	[%r7+5376], %f88;
$L__BB0_21:
	setp.gt.u32 	%p12, %r1, 519;
	@%p12 bra 	$L__BB0_23;
	ld.global.nc.f32 	%f89, [%rd2+5600];
	st.shared.f32 	[%r7+5600], %f89;
$L__BB0_23:
	setp.gt.u32 	%p13, %r1, 463;
	@%p13 bra 	$L__BB0_25;
	ld.global.nc.f32 	%f90, [%rd2+5824];
	st.shared.f32 	[%r7+5824], %f90;
$L__BB0_25:
	setp.gt.u32 	%p14, %r1, 407;
	@%p14 bra 	$L__BB0_27;
	ld.global.nc.f32 	%f91, [%rd2+6048];
	st.shared.f32 	[%r7+6048], %f91;
$L__BB0_27:
	setp.gt.u32 	%p15, %r1, 351;
	@%p15 bra 	$L__BB0_29;
	ld.global.nc.f32 	%f92, [%rd2+6272];
	st.shared.f32 	[%r7+6272], %f92;
$L__BB0_29:
	setp.gt.u32 	%p16, %r1, 295;
	@%p16 bra 	$L__BB0_31;
	ld.global.nc.f32 	%f93, [%rd2+6496];
	st.shared.f32 	[%r7+6496], %f93;
$L__BB0_31:
	setp.gt.u32 	%p17, %r1, 239;
	@%p17 bra 	$L__BB0_33;
	ld.global.nc.f32 	%f94, [%rd2+6720];
	st.shared.f32 	[%r7+6720], %f94;
$L__BB0_33:
	setp.gt.u32 	%p18, %r1, 183;
	@%p18 bra 	$L__BB0_35;
	ld.global.nc.f32 	%f95, [%rd2+6944];
	st.shared.f32 	[%r7+6944], %f95;
$L__BB0_35:
	setp.gt.u32 	%p19, %r1, 127;
	@%p19 bra 	$L__BB0_37;
	ld.global.nc.f32 	%f96, [%rd2+7168];
	st.shared.f32 	[%r7+7168], %f96;
$L__BB0_37:
	setp.gt.u32 	%p20, %r1, 71;
	@%p20 bra 	$L__BB0_39;
	ld.global.nc.f32 	%f97, [%rd2+7392];
	st.shared.f32 	[%r7+7392], %f97;
$L__BB0_39:
	setp.gt.u32 	%p21, %r1, 15;
	@%p21 bra 	$L__BB0_41;
	ld.global.nc.f32 	%f98, [%rd2+7616];
	st.shared.f32 	[%r7+7616], %f98;
$L__BB0_41:
	bar.sync 	0;
	mov.b32 	%r46, 0;
	mov.pred 	%p25, -1;
$L__BB0_42:
	mov.pred 	%p1, %p25;
	mad.lo.s32 	%r35, %r46, 6, %r3;
	mad.lo.s32 	%r36, %r46, 960, %r4;
	shl.b32 	%r37, %r35, 2;
	mov.u32 	%r38, _ZZ17my_kernel_kernel0E18PaddedInput_shared;
	add.s32 	%r39, %r38, %r37;
	ld.shared.f32 	%f99, [%r39];
	shl.b32 	%r40, %r36, 2;
	mov.u32 	%r41, _ZZ17my_kernel_kernel0E18placeholder_shared;
	add.s32 	%r42, %r41, %r40;
	ld.shared.f32 	%f100, [%r42];
	fma.rn.f32 	%f101, %f99, %f100, %f404;
	ld.shared.f32 	%f102, [%r42+4];
	fma.rn.f32 	%f103, %f99, %f102, %f403;
	ld.shared.f32 	%f104, [%r42+8];
	fma.rn.f32 	%f105, %f99, %f104, %f402;
	ld.shared.f32 	%f106, [%r42+12];
	fma.rn.f32 	%f107, %f99, %f106, %f401;
	ld.shared.f32 	%f108, [%r42+16];
	fma.rn.f32 	%f109, %f99, %f108, %f400;
	ld.shared.f32 	%f110, [%r39+4];
	ld.shared.f32 	%f111, [%r42+640];
	fma.rn.f32 	%f112, %f110, %f111, %f101;
	ld.shared.f32 	%f113, [%r42+644];
	fma.rn.f32 	%f114, %f110, %f113, %f103;
	ld.shared.f32 	%f115, [%r42+648];
	fma.rn.f32 	%f116, %f110, %f115, %f105;
	ld.shared.f32 	%f117, [%r42+652];
	fma.rn.f32 	%f118, %f110, %f117, %f107;
	ld.shared.f32 	%f119, [%r42+656];
	fma.rn.f32 	%f120, %f110, %f119, %f109;
	ld.shared.f32 	%f121, [%r39+8];
	ld.shared.f32 	%f122, [%r42+1280];
	fma.rn.f32 	%f123, %f121, %f122, %f112;
	ld.shared.f32 	%f124, [%r42+1284];
	fma.rn.f32 	%f125, %f121, %f124, %f114;
	ld.shared.f32 	%f126, [%r42+1288];
	fma.rn.f32 	%f127, %f121, %f126, %f116;
	ld.shared.f32 	%f128, [%r42+1292];
	fma.rn.f32 	%f129, %f121, %f128, %f118;
	ld.shared.f32 	%f130, [%r42+1296];
	fma.rn.f32 	%f131, %f121, %f130, %f120;
	ld.shared.f32 	%f132, [%r39+12];
	ld.shared.f32 	%f133, [%r42+1920];
	fma.rn.f32 	%f134, %f132, %f133, %f123;
	ld.shared.f32 	%f135, [%r42+1924];
	fma.rn.f32 	%f136, %f132, %f135, %f125;
	ld.shared.f32 	%f137, [%r42+1928];
	fma.rn.f32 	%f138, %f132, %f137, %f127;
	ld.shared.f32 	%f139, [%r42+1932];
	fma.rn.f32 	%f140, %f132, %f139, %f129;
	ld.shared.f32 	%f141, [%r42+1936];
	fma.rn.f32 	%f142, %f132, %f141, %f131;
	ld.shared.f32 	%f143, [%r39+16];
	ld.shared.f32 	%f144, [%r42+2560];
	fma.rn.f32 	%f145, %f143, %f144, %f134;
	ld.shared.f32 	%f146, [%r42+2564];
	fma.rn.f32 	%f147, %f143, %f146, %f136;
	ld.shared.f32 	%f148, [%r42+2568];
	fma.rn.f32 	%f149, %f143, %f148, %f138;
	ld.shared.f32 	%f150, [%r42+2572];
	fma.rn.f32 	%f151, %f143, %f150, %f140;
	ld.shared.f32 	%f152, [%r42+2576];
	fma.rn.f32 	%f153, %f143, %f152, %f142;
	ld.shared.f32 	%f154, [%r39+20];
	ld.shared.f32 	%f155, [%r42+3200];
	fma.rn.f32 	%f404, %f154, %f155, %f145;
	ld.shared.f32 	%f156, [%r42+3204];
	fma.rn.f32 	%f403, %f154, %f156, %f147;
	ld.shared.f32 	%f157, [%r42+3208];
	fma.rn.f32 	%f402, %f154, %f157, %f149;
	ld.shared.f32 	%f158, [%r42+3212];
	fma.rn.f32 	%f401, %f154, %f158, %f151;
	ld.shared.f32 	%f159, [%r42+3216];
	fma.rn.f32 	%f400, %f154, %f159, %f153;
	ld.shared.f32 	%f160, [%r42+20];
	fma.rn.f32 	%f161, %f99, %f160, %f399;
	ld.shared.f32 	%f162, [%r42+24];
	fma.rn.f32 	%f163, %f99, %f162, %f398;
	ld.shared.f32 	%f164, [%r42+28];
	fma.rn.f32 	%f165, %f99, %f164, %f397;
	ld.shared.f32 	%f166, [%r42+32];
	fma.rn.f32 	%f167, %f99, %f166, %f396;
	ld.shared.f32 	%f168, [%r42+36];
	fma.rn.f32 	%f169, %f99, %f168, %f395;
	ld.shared.f32 	%f170, [%r42+660];
	fma.rn.f32 	%f171, %f110, %f170, %f161;
	ld.shared.f32 	%f172, [%r42+664];
	fma.rn.f32 	%f173, %f110, %f172, %f163;
	ld.shared.f32 	%f174, [%r42+668];
	fma.rn.f32 	%f175, %f110, %f174, %f165;
	ld.shared.f32 	%f176, [%r42+672];
	fma.rn.f32 	%f177, %f110, %f176, %f167;
	ld.shared.f32 	%f178, [%r42+676];
	fma.rn.f32 	%f179, %f110, %f178, %f169;
	ld.shared.f32 	%f180, [%r42+1300];
	fma.rn.f32 	%f181, %f121, %f180, %f171;
	ld.shared.f32 	%f182, [%r42+1304];
	fma.rn.f32 	%f183, %f121, %f182, %f173;
	ld.shared.f32 	%f184, [%r42+1308];
	fma.rn.f32 	%f185, %f121, %f184, %f175;
	ld.shared.f32 	%f186, [%r42+1312];
	fma.rn.f32 	%f187, %f121, %f186, %f177;
	ld.shared.f32 	%f188, [%r42+1316];
	fma.rn.f32 	%f189, %f121, %f188, %f179;
	ld.shared.f32 	%f190, [%r42+1940];
	fma.rn.f32 	%f191, %f132, %f190, %f181;
	ld.shared.f32 	%f192, [%r42+1944];
	fma.rn.f32 	%f193, %f132, %f192, %f183;
	ld.shared.f32 	%f194, [%r42+1948];
	fma.rn.f32 	%f195, %f132, %f194, %f185;
	ld.shared.f32 	%f196, [%r42+1952];
	fma.rn.f32 	%f197, %f132, %f196, %f187;
	ld.shared.f32 	%f198, [%r42+1956];
	fma.rn.f32 	%f199, %f132, %f198, %f189;
	ld.shared.f32 	%f200, [%r42+2580];
	fma.rn.f32 	%f201, %f143, %f200, %f191;
	ld.shared.f32 	%f202, [%r42+2584];
	fma.rn.f32 	%f203, %f143, %f202, %f193;
	ld.shared.f32 	%f204, [%r42+2588];
	fma.rn.f32 	%f205, %f143, %f204, %f195;
	ld.shared.f32 	%f206, [%r42+2592];
	fma.rn.f32 	%f207, %f143, %f206, %f197;
	ld.shared.f32 	%f208, [%r42+2596];
	fma.rn.f32 	%f209, %f143, %f208, %f199;
	ld.shared.f32 	%f210, [%r42+3220];
	fma.rn.f32 	%f399, %f154, %f210, %f201;
	ld.shared.f32 	%f211, [%r42+3224];
	fma.rn.f32 	%f398, %f154, %f211, %f203;
	ld.shared.f32 	%f212, [%r42+3228];
	fma.rn.f32 	%f397, %f154, %f212, %f205;
	ld.shared.f32 	%f213, [%r42+3232];
	fma.rn.f32 	%f396, %f154, %f213, %f207;
	ld.shared.f32 	%f214, [%r42+3236];
	fma.rn.f32 	%f395, %f154, %f214, %f209;
	ld.shared.f32 	%f215, [%r42+40];
	fma.rn.f32 	%f216, %f99, %f215, %f394;
	ld.shared.f32 	%f217, [%r42+44];
	fma.rn.f32 	%f218, %f99, %f217, %f393;
	ld.shared.f32 	%f219, [%r42+48];
	fma.rn.f32 	%f220, %f99, %f219, %f392;
	ld.shared.f32 	%f221, [%r42+52];
	fma.rn.f32 	%f222, %f99, %f221, %f391;
	ld.shared.f32 	%f223, [%r42+56];
	fma.rn.f32 	%f224, %f99, %f223, %f390;
	ld.shared.f32 	%f225, [%r42+680];
	fma.rn.f32 	%f226, %f110, %f225, %f216;
	ld.shared.f32 	%f227, [%r42+684];
	fma.rn.f32 	%f228, %f110, %f227, %f218;
	ld.shared.f32 	%f229, [%r42+688];
	fma.rn.f32 	%f230, %f110, %f229, %f220;
	ld.shared.f32 	%f231, [%r42+692];
	fma.rn.f32 	%f232, %f110, %f231, %f222;
	ld.shared.f32 	%f233, [%r42+696];
	fma.rn.f32 	%f234, %f110, %f233, %f224;
	ld.shared.f32 	%f235, [%r42+1320];
	fma.rn.f32 	%f236, %f121, %f235, %f226;
	ld.shared.f32 	%f237, [%r42+1324];
	fma.rn.f32 	%f238, %f121, %f237, %f228;
	ld.shared.f32 	%f239, [%r42+1328];
	fma.rn.f32 	%f240, %f121, %f239, %f230;
	ld.shared.f32 	%f241, [%r42+1332];
	fma.rn.f32 	%f242, %f121, %f241, %f232;
	ld.shared.f32 	%f243, [%r42+1336];
	fma.rn.f32 	%f244, %f121, %f243, %f234;
	ld.shared.f32 	%f245, [%r42+1960];
	fma.rn.f32 	%f246, %f132, %f245, %f236;
	ld.shared.f32 	%f247, [%r42+1964];
	fma.rn.f32 	%f248, %f132, %f247, %f238;
	ld.shared.f32 	%f249, [%r42+1968];
	fma.rn.f32 	%f250, %f132, %f249, %f240;
	ld.shared.f32 	%f251, [%r42+1972];
	fma.rn.f32 	%f252, %f132, %f251, %f242;
	ld.shared.f32 	%f253, [%r42+1976];
	fma.rn.f32 	%f254, %f132, %f253, %f244;
	ld.shared.f32 	%f255, [%r42+2600];
	fma.rn.f32 	%f256, %f143, %f255, %f246;
	ld.shared.f32 	%f257, [%r42+2604];
	fma.rn.f32 	%f258, %f143, %f257, %f248;
	ld.shared.f32 	%f259, [%r42+2608];
	fma.rn.f32 	%f260, %f143, %f259, %f250;
	ld.shared.f32 	%f261, [%r42+2612];
	fma.rn.f32 	%f262, %f143, %f261, %f252;
	ld.shared.f32 	%f263, [%r42+2616];
	fma.rn.f32 	%f264, %f143, %f263, %f254;
	ld.shared.f32 	%f265, [%r42+3240];
	fma.rn.f32 	%f394, %f154, %f265, %f256;
	ld.shared.f32 	%f266, [%r42+3244];
	fma.rn.f32 	%f393, %f154, %f266, %f258;
	ld.shared.f32 	%f267, [%r42+3248];
	fma.rn.f32 	%f392, %f154, %f267, %f260;
	ld.shared.f32 	%f268, [%r42+3252];
	fma.rn.f32 	%f391, %f154, %f268, %f262;
	ld.shared.f32 	%f269, [%r42+3256];
	fma.rn.f32 	%f390, %f154, %f269, %f264;
	ld.shared.f32 	%f270, [%r42+60];
	fma.rn.f32 	%f271, %f99, %f270, %f389;
	ld.shared.f32 	%f272, [%r42+64];
	fma.rn.f32 	%f273, %f99, %f272, %f388;
	ld.shared.f32 	%f274, [%r42+68];
	fma.rn.f32 	%f275, %f99, %f274, %f387;
	ld.shared.f32 	%f276, [%r42+72];
	fma.rn.f32 	%f277, %f99, %f276, %f386;
	ld.shared.f32 	%f278, [%r42+76];
	fma.rn.f32 	%f279, %f99, %f278, %f385;
	ld.shared.f32 	%f280, [%r42+700];
	fma.rn.f32 	%f281, %f110, %f280, %f271;
	ld.shared.f32 	%f282, [%r42+704];
	fma.rn.f32 	%f283, %f110, %f282, %f273;
	ld.shared.f32 	%f284, [%r42+708];
	fma.rn.f32 	%f285, %f110, %f284, %f275;
	ld.shared.f32 	%f286, [%r42+712];
	fma.rn.f32 	%f287, %f110, %f286, %f277;
	ld.shared.f32 	%f288, [%r42+716];
	fma.rn.f32 	%f289, %f110, %f288, %f279;
	ld.shared.f32 	%f290, [%r42+1340];
	fma.rn.f32 	%f291, %f121, %f290, %f281;
	ld.shared.f32 	%f292, [%r42+1344];
	fma.rn.f32 	%f293, %f121, %f292, %f283;
	ld.shared.f32 	%f294, [%r42+1348];
	fma.rn.f32 	%f295, %f121, %f294, %f285;
	ld.shared.f32 	%f296, [%r42+1352];
	fma.rn.f32 	%f297, %f121, %f296, %f287;
	ld.shared.f32 	%f298, [%r42+1356];
	fma.rn.f32 	%f299, %f121, %f298, %f289;
	ld.shared.f32 	%f300, [%r42+1980];
	fma.rn.f32 	%f301, %f132, %f300, %f291;
	ld.shared.f32 	%f302, [%r42+1984];
	fma.rn.f32 	%f303, %f132, %f302, %f293;
	ld.shared.f32 	%f304, [%r42+1988];
	fma.rn.f32 	%f305, %f132, %f304, %f295;
	ld.shared.f32 	%f306, [%r42+1992];
	fma.rn.f32 	%f307, %f132, %f306, %f297;
	ld.shared.f32 	%f308, [%r42+1996];
	fma.rn.f32 	%f309, %f132, %f308, %f299;
	ld.shared.f32 	%f310, [%r42+2620];
	fma.rn.f32 	%f311, %f143, %f310, %f301;
	ld.shared.f32 	%f312, [%r42+2624];
	fma.rn.f32 	%f313, %f143, %f312, %f303;
	ld.shared.f32 	%f314, [%r42+2628];
	fma.rn.f32 	%f315, %f143, %f314, %f305;
	ld.shared.f32 	%f316, [%r42+2632];
	fma.rn.f32 	%f317, %f143, %f316, %f307;
	ld.shared.f32 	%f318, [%r42+2636];
	fma.rn.f32 	%f319, %f143, %f318, %f309;
	ld.shared.f32 	%f320, [%r42+3260];
	fma.rn.f32 	%f389, %f154, %f320, %f311;
	ld.shared.f32 	%f321, [%r42+3264];
	fma.rn.f32 	%f388, %f154, %f321, %f313;
	ld.shared.f32 	%f322, [%r42+3268];
	fma.rn.f32 	%f387, %f154, %f322, %f315;
	ld.shared.f32 	%f323, [%r42+3272];
	fma.rn.f32 	%f386, %f154, %f323, %f317;
	ld.shared.f32 	%f324, [%r42+3276];
	fma.rn.f32 	%f385, %f154, %f324, %f319;
	mov.b32 	%r46, 1;
	mov.pred 	%p25, 0;
	@%p1 bra 	$L__BB0_42;
	add.s32 	%r45, %r45, 1;
	setp.ne.s32 	%p24, %r45, 56;
	@%p24 bra 	$L__BB0_1;
	ld.param.u64 	%rd21, [my_kernel_kernel0_param_3];
	ld.param.u64 	%rd20, [my_kernel_kernel0_param_2];
	mul.lo.s32 	%r43, %r1, 20;
	mad.lo.s32 	%r44, %r2, 1120, %r43;
	cvta.to.global.u64 	%rd13, %rd21;
	cvta.to.global.u64 	%rd14, %rd20;
	mul.wide.u32 	%rd15, %r4, 4;
	add.s64 	%rd16, %rd13, %rd15;
	ld.global.nc.f32 	%f325, [%rd16];
	add.f32 	%f326, %f404, %f325;
	mul.wide.u32 	%rd17, %r44, 4;
	add.s64 	%rd18, %rd14, %rd17;
	st.global.f32 	[%rd18], %f326;
	ld.global.nc.f32 	%f327, [%rd16+4];
	add.f32 	%f328, %f403, %f327;
	st.global.f32 	[%rd18+4], %f328;
	ld.global.nc.f32 	%f329, [%rd16+8];
	add.f32 	%f330, %f402, %f329;
	st.global.f32 	[%rd18+8], %f330;
	ld.global.nc.f32 	%f331, [%rd16+12];
	add.f32 	%f332, %f401, %f331;
	st.global.f32 	[%rd18+12], %f332;
	ld.global.nc.f32 	%f333, [%rd16+16];
	add.f32 	%f334, %f400, %f333;
	st.global.f32 	[%rd18+16], %f334;
	ld.global.nc.f32 	%f335, [%rd16+20];
	add.f32 	%f336, %f399, %f335;
	st.global.f32 	[%rd18+20], %f336;
	ld.global.nc.f32 	%f337, [%rd16+24];
	add.f32 	%f338, %f398, %f337;
	st.global.f32 	[%rd18+24], %f338;
	ld.global.nc.f32 	%f339, [%rd16+28];
	add.f32 	%f340, %f397, %f339;
	st.global.f32 	[%rd18+28], %f340;
	ld.global.nc.f32 	%f341, [%rd16+32];
	add.f32 	%f342, %f396, %f341;
	st.global.f32 	[%rd18+32], %f342;
	ld.global.nc.f32 	%f343, [%rd16+36];
	add.f32 	%f344, %f395, %f343;
	st.global.f32 	[%rd18+36], %f344;
	ld.global.nc.f32 	%f345, [%rd16+40];
	add.f32 	%f346, %f394, %f345;
	st.global.f32 	[%rd18+40], %f346;
	ld.global.nc.f32 	%f347, [%rd16+44];
	add.f32 	%f348, %f393, %f347;
	st.global.f32 	[%rd18+44], %f348;
	ld.global.nc.f32 	%f349, [%rd16+48];
	add.f32 	%f350, %f392, %f349;
	st.global.f32 	[%rd18+48], %f350;
	ld.global.nc.f32 	%f351, [%rd16+52];
	add.f32 	%f352, %f391, %f351;
	st.global.f32 	[%rd18+52], %f352;
	ld.global.nc.f32 	%f353, [%rd16+56];
	add.f32 	%f354, %f390, %f353;
	st.global.f32 	[%rd18+56], %f354;
	ld.global.nc.f32 	%f355, [%rd16+60];
	add.f32 	%f356, %f389, %f355;
	st.global.f32 	[%rd18+60], %f356;
	ld.global.nc.f32 	%f357, [%rd16+64];
	add.f32 	%f358, %f388, %f357;
	st.global.f32 	[%rd18+64], %f358;
	ld.global.nc.f32 	%f359, [%rd16+68];
	add.f32 	%f360, %f387, %f359;
	st.global.f32 	[%rd18+68], %f360;
	ld.global.nc.f32 	%f361, [%rd16+72];
	add.f32 	%f362, %f386, %f361;
	st.global.f32 	[%rd18+72], %f362;
	ld.global.nc.f32 	%f363, [%rd16+76];
	add.f32 	%f364, %f385, %f363;
	st.global.f32 	[%rd18+76], %f364;
	ret;

}


// ===== COMPILED SASS (sm_100) =====

	.target	sm_100

	.elftype	@"ET_EXEC"


//--------------------- .note.nv.tkinfo           --------------------------
	.section	.note.nv.tkinfo,"",@"SHT_NOTE"
	.sectionflags	@"SHF_NOTE_NV_TKINFO"
	.tkinfo
        /*0018*/ 	.word	0x00000002
        /*0030*/ 	.string	""
        /*0030*/ 	.string	"ptxas"
        /*0030*/ 	.string	"Cuda compilation tools, release 13.0, V13.0.88"
        /*0030*/ 	.string	"Build cuda_13.0.r13.0/compiler.36424714_0"
        /*0030*/ 	.string	"-arch sm_100 -m 64 "



//--------------------- .note.nv.cuinfo           --------------------------
	.section	.note.nv.cuinfo,"",@"SHT_NOTE"
	.sectionflags	@"SHF_NOTE_NV_CUINFO"
        /*0018*/ 	.short	0x0002
        /*001a*/ 	.short	0x0064
        /*001c*/ 	.short	0x0082
	.zero		2


//--------------------- .nv.info                  --------------------------
	.section	.nv.info,"",@"SHT_CUDA_INFO"
	.align	4


	//----- nvinfo : EIATTR_REGCOUNT
	.align		4
        /*0000*/ 	.byte	0x04, 0x2f
        /*0002*/ 	.short	(.L_1 - .L_0)
	.align		4
.L_0:
        /*0004*/ 	.word	index@(my_kernel_kernel0)
        /*0008*/ 	.word	0x00000038


	//----- nvinfo : EIATTR_FRAME_SIZE
	.align		4
.L_1:
        /*000c*/ 	.byte	0x04, 0x11
        /*000e*/ 	.short	(.L_3 - .L_2)
	.align		4
.L_2:
        /*0010*/ 	.word	index@(my_kernel_kernel0)
        /*0014*/ 	.word	0x00000000


	//----- nvinfo : EIATTR_MIN_STACK_SIZE
	.align		4
.L_3:
        /*0018*/ 	.byte	0x04, 0x12
        /*001a*/ 	.short	(.L_5 - .L_4)
	.align		4
.L_4:
        /*001c*/ 	.word	index@(my_kernel_kernel0)
        /*0020*/ 	.word	0x00000000
.L_5:


//--------------------- .nv.compat                --------------------------
	.section	.nv.compat,"",@"SHT_CUDA_COMPAT_INFO"
	.align	4
        /*0000*/ 	.byte	0x02, 0x09, 0x00, 0x00, 0x02, 0x02, 0x01, 0x00, 0x02, 0x05, 0x05, 0x00, 0x03, 0x07, 0x01, 0x01
        /*0010*/ 	.byte	0x02, 0x03, 0x00, 0x00, 0x02, 0x06, 0x01, 0x00, 0x04, 0x0b, 0x08, 0x00, 0x09, 0x00, 0x00, 0x00
        /*0020*/ 	.byte	0x00, 0x00, 0x00, 0x00


//--------------------- .nv.info.my_kernel_kernel0 --------------------------
	.section	.nv.info.my_kernel_kernel0,"",@"SHT_CUDA_INFO"
	.sectionflags	@""
	.align	4


	//----- nvinfo : EIATTR_CUDA_API_VERSION
	.align		4
        /*0000*/ 	.byte	0x04, 0x37
        /*0002*/ 	.short	(.L_7 - .L_6)
.L_6:
        /*0004*/ 	.word	0x00000082


	//----- nvinfo : EIATTR_KPARAM_INFO
	.align		4
.L_7:
        /*0008*/ 	.byte	0x04, 0x17
        /*000a*/ 	.short	(.L_9 - .L_8)
.L_8:
        /*000c*/ 	.word	0x00000000
        /*0010*/ 	.short	0x0003
        /*0012*/ 	.short	0x0018
        /*0014*/ 	.byte	0x00, 0xf5, 0x21, 0x00


	//----- nvinfo : EIATTR_KPARAM_INFO
	.align		4
.L_9:
        /*0018*/ 	.byte	0x04, 0x17
        /*001a*/ 	.short	(.L_11 - .L_10)
.L_10:
        /*001c*/ 	.word	0x00000000
        /*0020*/ 	.short	0x0002
        /*0022*/ 	.short	0x0010
        /*0024*/ 	.byte	0x00, 0xf5, 0x21, 0x00


	//----- nvinfo : EIATTR_KPARAM_INFO
	.align		4
.L_11:
        /*0028*/ 	.byte	0x04, 0x17
        /*002a*/ 	.short	(.L_13 - .L_12)
.L_12:
        /*002c*/ 	.word	0x00000000
        /*0030*/ 	.short	0x0001
        /*0032*/ 	.short	0x0008
        /*0034*/ 	.byte	0x00, 0xf5, 0x21, 0x00


	//----- nvinfo : EIATTR_KPARAM_INFO
	.align		4
.L_13:
        /*0038*/ 	.byte	0x04, 0x17
        /*003a*/ 	.short	(.L_15 - .L_14)
.L_14:
        /*003c*/ 	.word	0x00000000
        /*0040*/ 	.short	0x0000
        /*0042*/ 	.short	0x0000
        /*0044*/ 	.byte	0x00, 0xf5, 0x21, 0x00


	//----- nvinfo : EIATTR_SPARSE_MMA_MASK
	.align		4
.L_15:
        /*0048*/ 	.byte	0x03, 0x50
        /*004a*/ 	.short	0x0000


	//----- nvinfo : EIATTR_MAXREG_COUNT
	.align		4
        /*004c*/ 	.byte	0x03, 0x1b
        /*004e*/ 	.short	0x00ff


	//----- nvinfo : EIATTR_NUM_BARRIERS
	.align		4
        /*0050*/ 	.byte	0x02, 0x4c
        /*0052*/ 	.byte	0x01
	.zero		1


	//----- nvinfo : EIATTR_MERCURY_ISA_VERSION
	.align		4
        /*0054*/ 	.byte	0x03, 0x5f
        /*0056*/ 	.short	0x0101


	//----- nvinfo : EIATTR_VRC_CTA_INIT_COUNT
	.align		4
        /*0058*/ 	.byte	0x02, 0x4a
	.zero		1
	.zero		1


	//----- nvinfo : EIATTR_EXIT_INSTR_OFFSETS
	.align		4
        /*005c*/ 	.byte	0x04, 0x1c
        /*005e*/ 	.short	(.L_17 - .L_16)


	//   ....[0]....
.L_16:
        /*0060*/ 	.word	0x000018b0


	//----- nvinfo : EIATTR_CBANK_PARAM_SIZE
	.align		4
.L_17:
        /*0064*/ 	.byte	0x03, 0x19
        /*0066*/ 	.short	0x0020


	//----- nvinfo : EIATTR_PARAM_CBANK
	.align		4
        /*0068*/ 	.byte	0x04, 0x0a
        /*006a*/ 	.short	(.L_19 - .L_18)
	.align		4
.L_18:
        /*006c*/ 	.word	index@(.nv.constant0.my_kernel_kernel0)
        /*0070*/ 	.short	0x0380
        /*0072*/ 	.short	0x0020


	//----- nvinfo : EIATTR_SW_WAR
	.align		4
.L_19:
        /*0074*/ 	.byte	0x04, 0x36
        /*0076*/ 	.short	(.L_21 - .L_20)
.L_20:
        /*0078*/ 	.word	0x00000008
.L_21:


//--------------------- .nv.callgraph             --------------------------
	.section	.nv.callgraph,"",@"SHT_CUDA_CALLGRAPH"
	.align	4
	.sectionentsize	8
	.align		4
        /*0000*/ 	.word	0x00000000
	.align		4
        /*0004*/ 	.word	0xffffffff
	.align		4
        /*0008*/ 	.word	0x00000000
	.align		4
        /*000c*/ 	.word	0xfffffffe
	.align		4
        /*0010*/ 	.word	0x00000000
	.align		4
        /*0014*/ 	.word	0xfffffffd
	.align		4
        /*0018*/ 	.word	0x00000000
	.align		4
        /*001c*/ 	.word	0xfffffffc


//--------------------- .text.my_kernel_kernel0   --------------------------
	.section	.text.my_kernel_kernel0,"ax",@progbits
	.align	128
        .global         my_kernel_kernel0
        .type           my_kernel_kernel0,@function
        .size           my_kernel_kernel0,(.L_x_3 - my_kernel_kernel0)
        .other          my_kernel_kernel0,@"STO_CUDA_ENTRY STV_DEFAULT"
my_kernel_kernel0:
.text.my_kernel_kernel0:
[----:B------:R-:W-:Y:S01]  /*0000*/  LDC R1, c[0x0][0x37c] ;  /* 0x0000df00ff017b82 */ /* 0x000fe20000000800 */
[----:B------:R-:W0:Y:S07]  /*0010*/  S2R R0, SR_TID.X ;  /* 0x0000000000007919 */ /* 0x000e2e0000002100 */
[----:B------:R-:W1:Y:S01]  /*0020*/  S2UR UR5, SR_CgaCtaId ;  /* 0x00000000000579c3 */ /* 0x000e620000008800 */
[----:B------:R-:W-:Y:S01]  /*0030*/  UMOV UR4, 0x400 ;  /* 0x0000040000047882 */ /* 0x000fe20000000000 */
[----:B------:R-:W-:Y:S01]  /*0040*/  HFMA2 R46, -RZ, RZ, 0, 0 ;  /* 0x00000000ff2e7431 */ /* 0x000fe200000001ff */
[----:B------:R-:W-:Y:S01]  /*0050*/  UIADD3 UR4, UPT, UPT, UR4, 0x150, URZ ;  /* 0x0000015004047890 */ /* 0x000fe2000fffe0ff */
[----:B------:R-:W-:-:S02]  /*0060*/  CS2R R28, SRZ ;  /* 0x00000000001c7805 */ /* 0x000fc4000001ff00 */
[----:B------:R-:W-:Y:S02]  /*0070*/  MOV R21, RZ ;  /* 0x000000ff00157202 */ /* 0x000fe40000000f00 */
[----:B------:R-:W-:Y:S02]  /*0080*/  CS2R R38, SRZ ;  /* 0x0000000000267805 */ /* 0x000fe4000001ff00 */
[----:B------:R-:W-:Y:S02]  /*0090*/  CS2R R30, SRZ ;  /* 0x00000000001e7805 */ /* 0x000fe4000001ff00 */
[----:B------:R-:W-:Y:S02]  /*00a0*/  CS2R R36, SRZ ;  /* 0x0000000000247805 */ /* 0x000fe4000001ff00 */
[----:B------:R-:W-:Y:S02]  /*00b0*/  CS2R R40, SRZ ;  /* 0x0000000000287805 */ /* 0x000fe4000001ff00 */
[----:B------:R-:W-:-:S02]  /*00c0*/  CS2R R44, SRZ ;  /* 0x00000000002c7805 */ /* 0x000fc4000001ff00 */
[----:B------:R-:W-:Y:S02]  /*00d0*/  CS2R R42, SRZ ;  /* 0x00000000002a7805 */ /* 0x000fe4000001ff00 */
[----:B------:R-:W-:Y:S02]  /*00e0*/  CS2R R32, SRZ ;  /* 0x0000000000207805 */ /* 0x000fe4000001ff00 */
[----:B------:R-:W-:Y:S01]  /*00f0*/  CS2R R34, SRZ ;  /* 0x0000000000227805 */ /* 0x000fe2000001ff00 */
[----:B------:R-:W2:Y:S01]  /*0100*/  LDCU.64 UR8, c[0x0][0x358] ;  /* 0x00006b00ff0877ac */ /* 0x000ea20008000a00 */
[----:B-1----:R-:W-:Y:S01]  /*0110*/  ULEA UR4, UR5, UR4, 0x18 ;  /* 0x0000000405047291 */ /* 0x002fe2000f8ec0ff */
[C---:B0-----:R-:W-:Y:S02]  /*0120*/  IADD3 R4, PT, PT, R0.reuse, 0x38, RZ ;  /* 0x0000003800047810 */ /* 0x041fe40007ffe0ff */
[----:B------:R-:W-:Y:S02]  /*0130*/  LOP3.LUT R2, R0, 0xff, RZ, 0xc0, !PT ;  /* 0x000000ff00027812 */ /* 0x000fe400078ec0ff */
[----:B------:R-:W-:-:S02]  /*0140*/  LOP3.LUT R3, R4, 0xff, RZ, 0xc0, !PT ;  /* 0x000000ff04037812 */ /* 0x000fc400078ec0ff */
[----:B------:R-:W-:Y:S01]  /*0150*/  SHF.R.U32.HI R26, RZ, 0x3, R0 ;  /* 0x00000003ff1a7819 */ /* 0x000fe20000011600 */
[----:B------:R-:W-:Y:S02]  /*0160*/  IMAD R2, R2, 0xab, RZ ;  /* 0x000000ab02027824 */ /* 0x000fe400078e02ff */
[----:B------:R-:W-:-:S03]  /*0170*/  IMAD R3, R3, 0xab, RZ ;  /* 0x000000ab03037824 */ /* 0x000fc600078e02ff */
[----:B------:R-:W-:Y:S02]  /*0180*/  SHF.R.U32.HI R2, RZ, 0xb, R2 ;  /* 0x0000000bff027819 */ /* 0x000fe40000011602 */
[----:B------:R-:W-:Y:S02]  /*0190*/  SHF.R.U32.HI R5, RZ, 0xb, R3 ;  /* 0x0000000bff057819 */ /* 0x000fe40000011603 */
[C---:B------:R-:W-:Y:S01]  /*01a0*/  PRMT R3, R2.reuse, 0x9910, RZ ;  /* 0x0000991002037816 */ /* 0x040fe200000000ff */
[----:B------:R-:W-:Y:S01]  /*01b0*/  IMAD R2, R2, 0x2a0, RZ ;  /* 0x000002a002027824 */ /* 0x000fe200078e02ff */
[C---:B------:R-:W-:Y:S01]  /*01c0*/  PRMT R6, R5.reuse, 0x9910, RZ ;  /* 0x0000991005067816 */ /* 0x040fe200000000ff */
[----:B------:R-:W-:Y:S02]  /*01d0*/  IMAD R5, R5, 0x2a0, RZ ;  /* 0x000002a005057824 */ /* 0x000fe400078e02ff */
[----:B------:R-:W-:Y:S02]  /*01e0*/  IMAD R3, R3, 0xc, RZ ;  /* 0x0000000c03037824 */ /* 0x000fe400078e02ff */
[----:B------:R-:W-:-:S03]  /*01f0*/  IMAD R6, R6, 0xc, RZ ;  /* 0x0000000c06067824 */ /* 0x000fc600078e02ff */
[----:B------:R-:W-:Y:S02]  /*0200*/  IADD3 R3, PT, PT, RZ, -R3, RZ ;  /* 0x80000003ff037210 */ /* 0x000fe40007ffe0ff */
[----:B------:R-:W-:Y:S02]  /*0210*/  IADD3 R6, PT, PT, RZ, -R6, RZ ;  /* 0x80000006ff067210 */ /* 0x000fe40007ffe0ff */
[----:B------:R-:W-:Y:S02]  /*0220*/  PRMT R3, R3, 0x7710, RZ ;  /* 0x0000771003037816 */ /* 0x000fe400000000ff */
[----:B------:R-:W-:Y:S02]  /*0230*/  PRMT R7, R6, 0x7710, RZ ;  /* 0x0000771006077816 */ /* 0x000fe400000000ff */
[----:B------:R-:W-:Y:S02]  /*0240*/  IADD3 R3, PT, PT, R3, R0, RZ ;  /* 0x0000000003037210 */ /* 0x000fe40007ffe0ff */
[----:B------:R-:W-:-:S02]  /*0250*/  IADD3 R4, PT, PT, R4, R7, RZ ;  /* 0x0000000704047210 */ /* 0x000fc40007ffe0ff */
[----:B------:R-:W-:Y:S02]  /*0260*/  LOP3.LUT R2, R2, 0xff, R3, 0xf8, !PT ;  /* 0x000000ff02027812 */ /* 0x000fe400078ef803 */
[----:B------:R-:W-:Y:S01]  /*0270*/  LOP3.LUT R3, R5, 0xff, R4, 0xf8, !PT ;  /* 0x000000ff05037812 */ /* 0x000fe200078ef804 */
[----:B------:R-:W-:Y:S01]  /*0280*/  HFMA2 R4, -RZ, RZ, 0, 0 ;  /* 0x00000000ff047431 */ /* 0x000fe200000001ff */
[----:B------:R-:W0:Y:S01]  /*0290*/  S2R R5, SR_CTAID.X ;  /* 0x0000000000057919 */ /* 0x000e220000002500 */
[C---:B------:R-:W-:Y:S02]  /*02a0*/  LOP3.LUT R7, R0.reuse, 0x7, RZ, 0xc0, !PT ;  /* 0x0000000700077812 */ /* 0x040fe400078ec0ff */
[----:B------:R-:W-:-:S03]  /*02b0*/  LEA R6, R0, UR4, 0x2 ;  /* 0x0000000400067c11 */ /* 0x000fc6000f8e10ff */
[----:B--2---:R-:W-:-:S07]  /*02c0*/  IMAD R7, R7, 0x14, RZ ;  /* 0x0000001407077824 */ /* 0x004fce00078e02ff */
.L_x_1:
[C---:B------:R-:W-:Y:S01]  /*02d0*/  ISETP.GT.U32.AND P0, PT, R0.reuse, 0x53, PT ;  /* 0x000000530000780c */ /* 0x040fe20003f04070 */
[----:B0-----:R-:W-:Y:S01]  /*02e0*/  IMAD R14, R5, 0x188, R4 ;  /* 0x00000188050e7824 */ /* 0x001fe200078e0204 */
[C---:B------:R-:W-:Y:S01]  /*02f0*/  ISETP.GT.U32.AND P1, PT, R0.reuse, 0x1b, PT ;  /* 0x0000001b0000780c */ /* 0x040fe20003f24070 */
[----:B------:R-:W0:Y:S01]  /*0300*/  LDC.64 R10, c[0x0][0x388] ;  /* 0x0000e200ff0a7b82 */ /* 0x000e220000000a00 */
[----:B------:R-:W-:Y:S01]  /*0310*/  ISETP.GT.U32.AND P2, PT, R0, 0x3c7, PT ;  /* 0x000003c70000780c */ /* 0x000fe20003f44070 */
[----:B------:R-:W-:Y:S01]  /*0320*/  IMAD R14, R14, 0xc, RZ ;  /* 0x0000000c0e0e7824 */ /* 0x000fe200078e02ff */
[----:B------:R-:W-:Y:S01]  /*0330*/  ISETP.GT.U32.AND P3, PT, R0, 0x38f, PT ;  /* 0x0000038f0000780c */ /* 0x000fe20003f64070 */
[----:B------:R-:W-:Y:S01]  /*0340*/  IMAD R19, R4, 0x780, R0 ;  /* 0x0000078004137824 */ /* 0x000fe200078e0200 */
[----:B------:R-:W-:-:S05]  /*0350*/  ISETP.GT.U32.AND P4, PT, R0, 0x357, PT ;  /* 0x000003570000780c */ /* 0x000fca0003f84070 */
[----:B------:R-:W1:Y:S01]  /*0360*/  @!P0 LDC.64 R12, c[0x0][0x380] ;  /* 0x0000e000ff0c8b82 */ /* 0x000e620000000a00 */
[-C--:B------:R-:W-:Y:S02]  /*0370*/  @!P0 IADD3 R15, PT, PT, R2, R14.reuse, RZ ;  /* 0x0000000e020f8210 */ /* 0x080fe40007ffe0ff */
[----:B------:R-:W-:-:S05]  /*0380*/  @!P1 IADD3 R17, PT, PT, R3, R14, RZ ;  /* 0x0000000e03119210 */ /* 0x000fca0007ffe0ff */
[----:B------:R-:W2:Y:S01]  /*0390*/  @!P1 LDC.64 R8, c[0x0][0x380] ;  /* 0x0000e000ff089b82 */ /* 0x000ea20000000a00 */
[----:B0-----:R-:W-:-:S05]  /*03a0*/  IMAD.WIDE.U32 R10, R19, 0x4, R10 ;  /* 0x00000004130a7825 */ /* 0x001fca00078e000a */
[----:B------:R-:W3:Y:S01]  /*03b0*/  @!P4 LDG.E.CONSTANT R19, desc[UR8][R10.64+0x10a0] ;  /* 0x0010a0080a13c981 */ /* 0x000ee2000c1e9900 */
[----:B-1----:R-:W-:-:S03]  /*03c0*/  @!P0 IMAD.WIDE.U32 R12, R15, 0x4, R12 ;  /* 0x000000040f0c8825 */ /* 0x002fc600078e000c */
[----:B------:R-:W4:Y:S04]  /*03d0*/  @!P2 LDG.E.CONSTANT R15, desc[UR8][R10.64+0xee0] ;  /* 0x000ee0080a0fa981 */ /* 0x000f28000c1e9900 */
[----:B------:R0:W5:Y:S01]  /*03e0*/  @!P0 LDG.E.CONSTANT R12, desc[UR8][R12.64] ;  /* 0x000000080c0c8981 */ /* 0x000162000c1e9900 */
[----:B--2---:R-:W-:-:S03]  /*03f0*/  @!P1 IMAD.WIDE.U32 R8, R17, 0x4, R8 ;  /* 0x0000000411089825 */ /* 0x004fc600078e0008 */
[----:B------:R-:W2:Y:S04]  /*0400*/  @!P3 LDG.E.CONSTANT R17, desc[UR8][R10.64+0xfc0] ;  /* 0x000fc0080a11b981 */ /* 0x000ea8000c1e9900 */
[----:B------:R-:W3:Y:S01]  /*0410*/  @!P1 LDG.E.CONSTANT R8, desc[UR8][R8.64] ;  /* 0x0000000808089981 */ /* 0x000ee2000c1e9900 */
[----:B------:R-:W1:Y:S01]  /*0420*/  S2UR UR5, SR_CgaCtaId ;  /* 0x00000000000579c3 */ /* 0x000e620000008800 */
[----:B------:R-:W0:Y:S01]  /*0430*/  @!P1 S2R R23, SR_CgaCtaId ;  /* 0x0000000000179919 */ /* 0x000e220000008800 */
[----:B------:R-:W-:Y:S01]  /*0440*/  UMOV UR4, 0x400 ;  /* 0x0000040000047882 */ /* 0x000fe20000000000 */
[----:B------:R-:W-:Y:S01]  /*0450*/  @!P1 MOV R14, 0x400 ;  /* 0x00000400000e9802 */ /* 0x000fe20000000f00 */
[----:B-1----:R-:W-:-:S06]  /*0460*/  ULEA UR6, UR5, UR4, 0x18 ;  /* 0x0000000405067291 */ /* 0x002fcc000f8ec0ff */
[----:B0-----:R-:W-:Y:S01]  /*0470*/  @!P0 LEA R13, R0, UR6, 0x2 ;  /* 0x00000006000d8c11 */ /* 0x001fe2000f8e10ff */
[----:B------:R-:W-:Y:S01]  /*0480*/  BAR.SYNC.DEFER_BLOCKING 0x0 ;  /* 0x0000000000007b1d */ /* 0x000fe20000010000 */
[----:B------:R-:W-:-:S04]  /*0490*/  @!P1 LEA R23, R23, R14, 0x18 ;  /* 0x0000000e17179211 */ /* 0x000fc800078ec0ff */
[C---:B------:R-:W-:Y:S02]  /*04a0*/  @!P1 LEA R23, R0.reuse, R23, 0x2 ;  /* 0x0000001700179211 */ /* 0x040fe400078e10ff */
[C---:B------:R-:W-:Y:S02]  /*04b0*/  ISETP.GT.U32.AND P5, PT, R0.reuse, 0x207, PT ;  /* 0x000002070000780c */ /* 0x040fe40003fa4070 */
[----:B------:R-:W-:-:S13]  /*04c0*/  ISETP.GT.U32.AND P6, PT, R0, 0x1cf, PT ;  /* 0x000001cf0000780c */ /* 0x000fda0003fc4070 */
[----:B------:R-:W2:Y:S04]  /*04d0*/  @!P6 LDG.E.CONSTANT R25, desc[UR8][R10.64+0x16c0] ;  /* 0x0016c0080a19e981 */ /* 0x000ea8000c1e9900 */
[----:B-----5:R0:W-:Y:S01]  /*04e0*/  @!P0 STS [R13], R12 ;  /* 0x0000000c0d008388 */ /* 0x0201e20000000800 */
[----:B------:R-:W-:-:S03]  /*04f0*/  ISETP.GT.U32.AND P0, PT, R0, 0x31f, PT ;  /* 0x0000031f0000780c */ /* 0x000fc60003f04070 */
[----:B---3--:R-:W-:Y:S01]  /*0500*/  @!P1 STS [R23+0xe0], R8 ;  /* 0x0000e00817009388 */ /* 0x008fe20000000800 */
[----:B------:R-:W-:-:S03]  /*0510*/  ISETP.GT.U32.AND P1, PT, R0, 0x2e7, PT ;  /* 0x000002e70000780c */ /* 0x000fc60003f24070 */
[----:B----4-:R1:W-:Y:S01]  /*0520*/  @!P2 STS [R6+0xee0], R15 ;  /* 0x000ee00f0600a388 */ /* 0x0103e20000000800 */
[----:B------:R-:W-:-:S03]  /*0530*/  ISETP.GT.U32.AND P2, PT, R0, 0x2af, PT ;  /* 0x000002af0000780c */ /* 0x000fc60003f44070 */
[----:B--2---:R2:W-:Y:S01]  /*0540*/  @!P3 STS [R6+0xfc0], R17 ;  /* 0x000fc0110600b388 */ /* 0x0045e20000000800 */
[----:B------:R-:W-:-:S03]  /*0550*/  ISETP.GT.U32.AND P3, PT, R0, 0x277, PT ;  /* 0x000002770000780c */ /* 0x000fc60003f64070 */
[----:B------:R3:W-:Y:S01]  /*0560*/  @!P4 STS [R6+0x10a0], R19 ;  /* 0x0010a0130600c388 */ /* 0x0007e20000000800 */
[----:B------:R-:W-:-:S03]  /*0570*/  ISETP.GT.U32.AND P4, PT, R0, 0x23f, PT ;  /* 0x0000023f0000780c */ /* 0x000fc60003f84070 */
[----:B------:R-:W4:Y:S04]  /*0580*/  @!P0 LDG.E.CONSTANT R9, desc[UR8][R10.64+0x1180] ;  /* 0x001180080a098981 */ /* 0x000f28000c1e9900 */
[----:B0-----:R-:W5:Y:S04]  /*0590*/  @!P1 LDG.E.CONSTANT R13, desc[UR8][R10.64+0x1260] ;  /* 0x001260080a0d9981 */ /* 0x001f68000c1e9900 */
[----:B-1----:R-:W5:Y:S04]  /*05a0*/  @!P2 LDG.E.CONSTANT R15, desc[UR8][R10.64+0x1340] ;  /* 0x001340080a0fa981 */ /* 0x002f68000c1e9900 */
[----:B--2---:R-:W2:Y:S04]  /*05b0*/  @!P3 LDG.E.CONSTANT R17, desc[UR8][R10.64+0x1420] ;  /* 0x001420080a11b981 */ /* 0x004ea8000c1e9900 */
[----:B---3--:R-:W3:Y:S04]  /*05c0*/  @!P4 LDG.E.CONSTANT R19, desc[UR8][R10.64+0x1500] ;  /* 0x001500080a13c981 */ /* 0x008ee8000c1e9900 */
[----:B------:R-:W3:Y:S04]  /*05d0*/  @!P5 LDG.E.CONSTANT R23, desc[UR8][R10.64+0x15e0] ;  /* 0x0015e0080a17d981 */ /* 0x000ee8000c1e9900 */
[----:B------:R-:W-:Y:S01]  /*05e0*/  @!P6 STS [R6+0x16c0], R25 ;  /* 0x0016c0190600e388 */ /* 0x000fe20000000800 */
[----:B------:R-:W-:-:S13]  /*05f0*/  ISETP.GT.U32.AND P6, PT, R0, 0x47, PT ;  /* 0x000000470000780c */ /* 0x000fda0003fc4070 */
[----:B------:R-:W3:Y:S04]  /*0600*/  @!P6 LDG.E.CONSTANT R53, desc[UR8][R10.64+0x1ce0] ;  /* 0x001ce0080a35e981 */ /* 0x000ee8000c1e9900 */
[----:B----4-:R-:W-:Y:S01]  /*0610*/  @!P0 STS [R6+0x1180], R9 ;  /* 0x0011800906008388 */ /* 0x010fe20000000800 */
[----:B------:R-:W-:-:S03]  /*0620*/  ISETP.GT.U32.AND P0, PT, R0, 0x197, PT ;  /* 0x000001970000780c */ /* 0x000fc60003f04070 */
[----:B-----5:R-:W-:Y:S01]  /*0630*/  @!P1 STS [R6+0x1260], R13 ;  /* 0x0012600d06009388 */ /* 0x020fe20000000800 */
[----:B------:R-:W-:-:S03]  /*0640*/  ISETP.GT.U32.AND P1, PT, R0, 0x15f, PT ;  /* 0x0000015f0000780c */ /* 0x000fc60003f24070 */
[----:B------:R-:W-:Y:S01]  /*0650*/  @!P2 STS [R6+0x1340], R15 ;  /* 0x0013400f0600a388 */ /* 0x000fe20000000800 */
[----:B------:R-:W-:-:S03]  /*0660*/  ISETP.GT.U32.AND P2, PT, R0, 0x127, PT ;  /* 0x000001270000780c */ /* 0x000fc60003f44070 */
[----:B--2---:R-:W-:Y:S01]  /*0670*/  @!P3 STS [R6+0x1420], R17 ;  /* 0x001420110600b388 */ /* 0x004fe20000000800 */
[----:B------:R-:W-:-:S03]  /*0680*/  ISETP.GT.U32.AND P3, PT, R0, 0xef, PT ;  /* 0x000000ef0000780c */ /* 0x000fc60003f64070 */
[----:B---3--:R-:W-:Y:S01]  /*0690*/  @!P4 STS [R6+0x1500], R19 ;  /* 0x001500130600c388 */ /* 0x008fe20000000800 */
[----:B------:R-:W-:-:S03]  /*06a0*/  ISETP.GT.U32.AND P4, PT, R0, 0xb7, PT ;  /* 0x000000b70000780c */ /* 0x000fc60003f84070 */
[----:B------:R0:W-:Y:S01]  /*06b0*/  @!P5 STS [R6+0x15e0], R23 ;  /* 0x0015e0170600d388 */ /* 0x0001e20000000800 */
[----:B------:R-:W-:-:S03]  /*06c0*/  ISETP.GT.U32.AND P5, PT, R0, 0x7f, PT ;  /* 0x0000007f0000780c */ /* 0x000fc60003fa4070 */
[----:B------:R-:W2:Y:S04]  /*06d0*/  @!P0 LDG.E.CONSTANT R27, desc[UR8][R10.64+0x17a0] ;  /* 0x0017a0080a1b8981 */ /* 0x000ea8000c1e9900 */
[----:B------:R-:W3:Y:S04]  /*06e0*/  @!P1 LDG.E.CONSTANT R47, desc[UR8][R10.64+0x1880] ;  /* 0x001880080a2f9981 */ /* 0x000ee8000c1e9900 */
[----:B0-----:R-:W4:Y:S04]  /*06f0*/  @!P2 LDG.E.CONSTANT R23, desc[UR8][R10.64+0x1960] ;  /* 0x001960080a17a981 */ /* 0x001f28000c1e9900 */
[----:B------:R-:W5:Y:S04]  /*0700*/  @!P3 LDG.E.CONSTANT R25, desc[UR8][R10.64+0x1a40] ;  /* 0x001a40080a19b981 */ /* 0x000f68000c1e9900 */
[----:B------:R-:W5:Y:S04]  /*0710*/  @!P4 LDG.E.CONSTANT R49, desc[UR8][R10.64+0x1b20] ;  /* 0x001b20080a31c981 */ /* 0x000f68000c1e9900 */
[----:B------:R-:W5:Y:S04]  /*0720*/  @!P5 LDG.E.CONSTANT R51, desc[UR8][R10.64+0x1c00] ;  /* 0x001c00080a33d981 */ /* 0x000f68000c1e9900 */
[----:B------:R-:W5:Y:S04]  /*0730*/  LDG.E.CONSTANT R9, desc[UR8][R10.64] ;  /* 0x000000080a097981 */ /* 0x000f68000c1e9900 */
[----:B------:R-:W5:Y:S04]  /*0740*/  LDG.E.CONSTANT R13, desc[UR8][R10.64+0xe0] ;  /* 0x0000e0080a0d7981 */ /* 0x000f68000c1e9900 */
[----:B------:R-:W5:Y:S04]  /*0750*/  LDG.E.CONSTANT R15, desc[UR8][R10.64+0x1c0] ;  /* 0x0001c0080a0f7981 */ /* 0x000f68000c1e9900 */
[----:B------:R-:W5:Y:S04]  /*0760*/  LDG.E.CONSTANT R17, desc[UR8][R10.64+0x2a0] ;  /* 0x0002a0080a117981 */ /* 0x000f68000c1e9900 */
[----:B------:R-:W5:Y:S04]  /*0770*/  LDG.E.CONSTANT R19, desc[UR8][R10.64+0x380] ;  /* 0x000380080a137981 */ /* 0x000f68000c1e9900 */
[----:B------:R0:W-:Y:S04]  /*0780*/  @!P6 STS [R6+0x1ce0], R53 ;  /* 0x001ce0350600e388 */ /* 0x0001e80000000800 */
[----:B0-----:R-:W5:Y:S04]  /*0790*/  LDG.E.CONSTANT R53, desc[UR8][R10.64+0xe00] ;  /* 0x000e00080a357981 */ /* 0x001f68000c1e9900 */
[----:B--2---:R-:W-:Y:S01]  /*07a0*/  @!P0 STS [R6+0x17a0], R27 ;  /* 0x0017a01b06008388 */ /* 0x004fe20000000800 */
[----:B------:R-:W-:-:S03]  /*07b0*/  ISETP.GT.U32.AND P0, PT, R0, 0xf, PT ;  /* 0x0000000f0000780c */ /* 0x000fc60003f04070 */
[----:B---3--:R-:W-:Y:S04]  /*07c0*/  @!P1 STS [R6+0x1880], R47 ;  /* 0x0018802f06009388 */ /* 0x008fe80000000800 */
[----:B----4-:R0:W-:Y:S04]  /*07d0*/  @!P2 STS [R6+0x1960], R23 ;  /* 0x001960170600a388 */ /* 0x0101e80000000800 */
[----:B-----5:R1:W-:Y:S04]  /*07e0*/  @!P3 STS [R6+0x1a40], R25 ;  /* 0x001a40190600b388 */ /* 0x0203e80000000800 */
[----:B------:R2:W-:Y:S04]  /*07f0*/  @!P4 STS [R6+0x1b20], R49 ;  /* 0x001b20310600c388 */ /* 0x0005e80000000800 */
[----:B------:R-:W-:Y:S04]  /*0800*/  @!P5 STS [R6+0x1c00], R51 ;  /* 0x001c00330600d388 */ /* 0x000fe80000000800 */
[----:B------:R3:W-:Y:S04]  /*0810*/  STS [R6], R9 ;  /* 0x0000000906007388 */ /* 0x0007e80000000800 */
[----:B------:R4:W-:Y:S04]  /*0820*/  STS [R6+0xe0], R13 ;  /* 0x0000e00d06007388 */ /* 0x0009e80000000800 */
[----:B------:R5:W-:Y:S04]  /*0830*/  STS [R6+0x1c0], R15 ;  /* 0x0001c00f06007388 */ /* 0x000be80000000800 */
[----:B------:R5:W-:Y:S04]  /*0840*/  STS [R6+0x2a0], R17 ;  /* 0x0002a01106007388 */ /* 0x000be80000000800 */
[----:B------:R5:W-:Y:S04]  /*0850*/  STS [R6+0x380], R19 ;  /* 0x0003801306007388 */ /* 0x000be80000000800 */
[----:B0-----:R-:W5:Y:S04]  /*0860*/  LDG.E.CONSTANT R23, desc[UR8][R10.64+0x460] ;  /* 0x000460080a177981 */ /* 0x001f68000c1e9900 */
[----:B-1----:R-:W5:Y:S04]  /*0870*/  LDG.E.CONSTANT R25, desc[UR8][R10.64+0x540] ;  /* 0x000540080a197981 */ /* 0x002f68000c1e9900 */
[----:B------:R-:W5:Y:S04]  /*0880*/  LDG.E.CONSTANT R27, desc[UR8][R10.64+0x620] ;  /* 0x000620080a1b7981 */ /* 0x000f68000c1e9900 */
[----:B------:R-:W5:Y:S04]  /*0890*/  LDG.E.CONSTANT R47, desc[UR8][R10.64+0x700] ;  /* 0x000700080a2f7981 */ /* 0x000f68000c1e9900 */
[----:B--2---:R-:W2:Y:S04]  /*08a0*/  LDG.E.CONSTANT R49, desc[UR8][R10.64+0x7e0] ;  /* 0x0007e0080a317981 */ /* 0x004ea8000c1e9900 */
[----:B---3--:R-:W3:Y:S04]  /*08b0*/  LDG.E.CONSTANT R9, desc[UR8][R10.64+0x8c0] ;  /* 0x0008c0080a097981 */ /* 0x008ee8000c1e9900 */
[----:B----4-:R-:W4:Y:S04]  /*08c0*/  LDG.E.CONSTANT R13, desc[UR8][R10.64+0x9a0] ;  /* 0x0009a0080a0d7981 */ /* 0x010f28000c1e9900 */
[----:B-----5:R-:W5:Y:S04]  /*08d0*/  LDG.E.CONSTANT R15, desc[UR8][R10.64+0xa80] ;  /* 0x000a80080a0f7981 */ /* 0x020f68000c1e9900 */
[----:B------:R-:W5:Y:S04]  /*08e0*/  LDG.E.CONSTANT R17, desc[UR8][R10.64+0xb60] ;  /* 0x000b60080a117981 */ /* 0x000f68000c1e9900 */
[----:B------:R-:W5:Y:S04]  /*08f0*/  LDG.E.CONSTANT R19, desc[UR8][R10.64+0xc40] ;  /* 0x000c40080a137981 */ /* 0x000f68000c1e9900 */
[----:B------:R-:W5:Y:S04]  /*0900*/  LDG.E.CONSTANT R51, desc[UR8][R10.64+0xd20] ;  /* 0x000d20080a337981 */ /* 0x000f68000c1e9900 */
[----:B------:R-:W5:Y:S04]  /*0910*/  @!P0 LDG.E.CONSTANT R8, desc[UR8][R10.64+0x1dc0] ;  /* 0x001dc0080a088981 */ /* 0x000f68000c1e9900 */
[----:B------:R-:W-:Y:S01]  /*0920*/  STS [R6+0xe00], R53 ;  /* 0x000e003506007388 */ /* 0x000fe20000000800 */
[----:B------:R-:W-:-:S02]  /*0930*/  UIADD3 UR4, UPT, UPT, UR4, 0x150, URZ ;  /* 0x0000015004047890 */ /* 0x000fc4000fffe0ff */
[----:B------:R-:W-:Y:S02]  /*0940*/  UPLOP3.LUT UP0, UPT, UPT, UPT, UPT, 0x80, 0x8 ;  /* 0x000000000008789c */ /* 0x000fe40003f0f070 */
[----:B------:R-:W-:Y:S01]  /*0950*/  ULEA UR4, UR5, UR4, 0x18 ;  /* 0x0000000405047291 */ /* 0x000fe2000f8ec0ff */
[----:B------:R-:W-:Y:S04]  /*0960*/  STS [R6+0x460], R23 ;  /* 0x0004601706007388 */ /* 0x000fe80000000800 */
[----:B------:R-:W-:Y:S04]  /*0970*/  STS [R6+0x540], R25 ;  /* 0x0005401906007388 */ /* 0x000fe80000000800 */
[----:B------:R-:W-:Y:S04]  /*0980*/  STS [R6+0x620], R27 ;  /* 0x0006201b06007388 */ /* 0x000fe80000000800 */
[----:B------:R-:W-:Y:S04]  /*0990*/  STS [R6+0x700], R47 ;  /* 0x0007002f06007388 */ /* 0x000fe80000000800 */
[----:B--2---:R-:W-:Y:S04]  /*09a0*/  STS [R6+0x7e0], R49 ;  /* 0x0007e03106007388 */ /* 0x004fe80000000800 */
[----:B---3--:R0:W-:Y:S04]  /*09b0*/  STS [R6+0x8c0], R9 ;  /* 0x0008c00906007388 */ /* 0x0081e80000000800 */
[----:B----4-:R1:W-:Y:S04]  /*09c0*/  STS [R6+0x9a0], R13 ;  /* 0x0009a00d06007388 */ /* 0x0103e80000000800 */
[----:B-----5:R1:W-:Y:S04]  /*09d0*/  STS [R6+0xa80], R15 ;  /* 0x000a800f06007388 */ /* 0x0203e80000000800 */
[----:B------:R1:W-:Y:S04]  /*09e0*/  STS [R6+0xb60], R17 ;  /* 0x000b601106007388 */ /* 0x0003e80000000800 */
[----:B------:R1:W-:Y:S04]  /*09f0*/  STS [R6+0xc40], R19 ;  /* 0x000c401306007388 */ /* 0x0003e80000000800 */
[----:B------:R1:W-:Y:S04]  /*0a00*/  STS [R6+0xd20], R51 ;  /* 0x000d203306007388 */ /* 0x0003e80000000800 */
[----:B------:R1:W-:Y:S01]  /*0a10*/  @!P0 STS [R6+0x1dc0], R8 ;  /* 0x001dc00806008388 */ /* 0x0003e20000000800 */
[----:B0-----:R-:W-:Y:S01]  /*0a20*/  MOV R9, RZ ;  /* 0x000000ff00097202 */ /* 0x001fe20000000f00 */
[----:B------:R-:W-:Y:S06]  /*0a30*/  BAR.SYNC.DEFER_BLOCKING 0x0 ;  /* 0x0000000000007b1d */ /* 0x000fec0000010000 */
.L_x_0:
[----:B------:R-:W-:Y:S01]  /*0a40*/  LEA R24, R26, R9, 0x1 ;  /* 0x000000091a187211 */ /* 0x000fe200078e08ff */
[----:B------:R-:W-:Y:S01]  /*0a50*/  IMAD R27, R9, 0x3c0, R7 ;  /* 0x000003c0091b7824 */ /* 0x000fe200078e0207 */
[----:B------:R-:W-:Y:S02]  /*0a60*/  UPLOP3.LUT UP1, UPT, UPT, UPT, UP0, 0x80, 0x8 ;  /* 0x000000000008789c */ /* 0x000fe40003f2f000 */
[----:B------:R-:W-:Y:S01]  /*0a70*/  UPLOP3.LUT UP0, UPT, UPT, UPT, UPT, 0x40, 0x4 ;  /* 0x000000000004789c */ /* 0x000fe20003f0e870 */
[----:B------:R-:W-:Y:S01]  /*0a80*/  IMAD R24, R24, 0x6, RZ ;  /* 0x0000000618187824 */ /* 0x000fe200078e02ff */
[----:B------:R-:W-:-:S04]  /*0a90*/  LEA R27, R27, UR4, 0x2 ;  /* 0x000000041b1b7c11 */ /* 0x000fc8000f8e10ff */
[----:B------:R-:W-:Y:S01]  /*0aa0*/  LEA R24, R24, UR6, 0x2 ;  /* 0x0000000618187c11 */ /* 0x000fe2000f8e10ff */
[----:B-1----:R-:W-:Y:S04]  /*0ab0*/  LDS.128 R8, [R27] ;  /* 0x000000001b087984 */ /* 0x002fe80000000c00 */
[----:B------:R-:W0:Y:S04]  /*0ac0*/  LDS.64 R22, [R24] ;  /* 0x0000000018167984 */ /* 0x000e280000000a00 */
[----:B------:R-:W1:Y:S04]  /*0ad0*/  LDS.128 R12, [R27+0x10] ;  /* 0x000010001b0c7984 */ /* 0x000e680000000c00 */
[----:B------:R-:W2:Y:S01]  /*0ae0*/  LDS.128 R16, [R27+0x20] ;  /* 0x000020001b107984 */ /* 0x000ea20000000c00 */
[C---:B0-----:R-:W-:Y:S01]  /*0af0*/  FFMA R43, R22.reuse, R8, R43 ;  /* 0x00000008162b7223 */ /* 0x041fe2000000002b */
[C---:B------:R-:W-:Y:S01]  /*0b00*/  FFMA R20, R22.reuse, R9, R46 ;  /* 0x0000000916147223 */ /* 0x040fe2000000002e */
[C---:B------:R-:W-:Y:S01]  /*0b10*/  FFMA R35, R22.reuse, R10, R35 ;  /* 0x0000000a16237223 */ /* 0x040fe20000000023 */
[C---:B------:R-:W-:Y:S01]  /*0b20*/  FFMA R34, R22.reuse, R11, R34 ;  /* 0x0000000b16227223 */ /* 0x040fe20000000022 */
[C---:B-1----:R-:W-:Y:S01]  /*0b30*/  FFMA R41, R22.reuse, R12, R41 ;  /* 0x0000000c16297223 */ /* 0x042fe20000000029 */
[----:B------:R-:W0:Y:S01]  /*0b40*/  LDS.128 R8, [R27+0x30] ;  /* 0x000030001b087984 */ /* 0x000e220000000c00 */
[C---:B------:R-:W-:Y:S01]  /*0b50*/  FFMA R44, R22.reuse, R13, R44 ;  /* 0x0000000d162c7223 */ /* 0x040fe2000000002c */
[C---:B------:R-:W-:Y:S01]  /*0b60*/  FFMA R33, R22.reuse, R14, R33 ;  /* 0x0000000e16217223 */ /* 0x040fe20000000021 */
[C---:B------:R-:W-:Y:S01]  /*0b70*/  FFMA R32, R22.reuse, R15, R32 ;  /* 0x0000000f16207223 */ /* 0x040fe20000000020 */
[C---:B--2---:R-:W-:Y:S01]  /*0b80*/  FFMA R39, R22.reuse, R16, R39 ;  /* 0x0000001016277223 */ /* 0x044fe20000000027 */
[----:B------:R-:W1:Y:S01]  /*0b90*/  LDS.128 R12, [R27+0x40] ;  /* 0x000040001b0c7984 */ /* 0x000e620000000c00 */
[C---:B------:R-:W-:Y:S01]  /*0ba0*/  FFMA R42, R22.reuse, R17, R42 ;  /* 0x00000011162a7223 */ /* 0x040fe2000000002a */
[C---:B------:R-:W-:Y:S01]  /*0bb0*/  FFMA R25, R22.reuse, R18, R37 ;  /* 0x0000001216197223 */ /* 0x040fe20000000025 */
[----:B------:R-:W-:-:S02]  /*0bc0*/  FFMA R30, R22, R19, R30 ;  /* 0x00000013161e7223 */ /* 0x000fc4000000001e */
[----:B------:R-:W2:Y:S01]  /*0bd0*/  LDS.128 R16, [R27+0x280] ;  /* 0x000280001b107984 */ /* 0x000ea20000000c00 */
[C---:B0-----:R-:W-:Y:S01]  /*0be0*/  FFMA R37, R22.reuse, R8, R45 ;  /* 0x0000000816257223 */ /* 0x041fe2000000002d */
[C---:B------:R-:W-:Y:S01]  /*0bf0*/  FFMA R40, R22.reuse, R9, R40 ;  /* 0x0000000916287223 */ /* 0x040fe20000000028 */
[C---:B------:R-:W-:Y:S01]  /*0c00*/  FFMA R29, R22.reuse, R10, R29 ;  /* 0x0000000a161d7223 */ /* 0x040fe2000000001d */
[C---:B------:R-:W-:Y:S02]  /*0c10*/  FFMA R36, R22.reuse, R11, R36 ;  /* 0x0000000b16247223 */ /* 0x040fe40000000024 */
[----:B------:R-:W0:Y:S01]  /*0c20*/  LDS.128 R8, [R27+0x290] ;  /* 0x000290001b087984 */ /* 0x000e220000000c00 */
[C---:B-1----:R-:W-:Y:S01]  /*0c30*/  FFMA R31, R22.reuse, R12, R31 ;  /* 0x0000000c161f7223 */ /* 0x042fe2000000001f */
[C---:B------:R-:W-:Y:S01]  /*0c40*/  FFMA R38, R22.reuse, R13, R38 ;  /* 0x0000000d16267223 */ /* 0x040fe20000000026 */
[C---:B------:R-:W-:Y:S01]  /*0c50*/  FFMA R46, R22.reuse, R14, R21 ;  /* 0x0000000e162e7223 */ /* 0x040fe20000000015 */
[----:B------:R-:W-:Y:S01]  /*0c60*/  FFMA R28, R22, R15, R28 ;  /* 0x0000000f161c7223 */ /* 0x000fe2000000001c */
[----:B--2---:R-:W-:Y:S01]  /*0c70*/  FFMA R43, R16, R23, R43 ;  /* 0x00000017102b7223 */ /* 0x004fe2000000002b */
[----:B------:R-:W1:Y:S01]  /*0c80*/  LDS.128 R12, [R27+0x2a0] ;  /* 0x0002a0001b0c7984 */ /* 0x000e620000000c00 */
[C---:B------:R-:W-:Y:S01]  /*0c90*/  FFMA R45, R23.reuse, R17, R20 ;  /* 0x00000011172d7223 */ /* 0x040fe20000000014 */
[C---:B------:R-:W-:Y:S01]  /*0ca0*/  FFMA R35, R23.reuse, R18, R35 ;  /* 0x0000001217237223 */ /* 0x040fe20000000023 */
[C---:B------:R-:W-:Y:S01]  /*0cb0*/  FFMA R34, R23.reuse, R19, R34 ;  /* 0x0000001317227223 */ /* 0x040fe20000000022 */
[----:B------:R-:W-:Y:S04]  /*0cc0*/  LDS.64 R20, [R24+0x8] ;  /* 0x0000080018147984 */ /* 0x000fe80000000a00 */
[----:B------:R-:W2:Y:S01]  /*0cd0*/  LDS.128 R16, [R27+0x2b0] ;  /* 0x0002b0001b107984 */ /* 0x000ea20000000c00 */
[----:B0-----:R-:W-:Y:S01]  /*0ce0*/  FFMA R41, R8, R23, R41 ;  /* 0x0000001708297223 */ /* 0x001fe20000000029 */
[C---:B------:R-:W-:Y:S01]  /*0cf0*/  FFMA R44, R23.reuse, R9, R44 ;  /* 0x00000009172c7223 */ /* 0x040fe2000000002c */
[C---:B------:R-:W-:Y:S01]  /*0d00*/  FFMA R33, R23.reuse, R10, R33 ;  /* 0x0000000a17217223 */ /* 0x040fe20000000021 */
[----:B------:R-:W-:-:S02]  /*0d10*/  FFMA R32, R23, R11, R32 ;  /* 0x0000000b17207223 */ /* 0x000fc40000000020 */
[----:B------:R-:W0:Y:S01]  /*0d20*/  LDS.128 R8, [R27+0x2c0] ;  /* 0x0002c0001b087984 */ /* 0x000e220000000c00 */
[----:B-1----:R-:W-:Y:S01]  /*0d30*/  FFMA R39, R12, R23, R39 ;  /* 0x000000170c277223 */ /* 0x002fe20000000027 */
[C---:B------:R-:W-:Y:S01]  /*0d40*/  FFMA R42, R23.reuse, R13, R42 ;  /* 0x0000000d172a7223 */ /* 0x040fe2000000002a */
[C---:B------:R-:W-:Y:S01]  /*0d50*/  FFMA R25, R23.reuse, R14, R25 ;  /* 0x0000000e17197223 */ /* 0x040fe20000000019 */
[C---:B------:R-:W-:Y:S02]  /*0d60*/  FFMA R30, R23.reuse, R15, R30 ;  /* 0x0000000f171e7223 */ /* 0x040fe4000000001e */
[----:B------:R-:W1:Y:S01]  /*0d70*/  LDS.128 R12, [R27+0x500] ;  /* 0x000500001b0c7984 */ /* 0x000e620000000c00 */
[C---:B--2---:R-:W-:Y:S01]  /*0d80*/  FFMA R22, R23.reuse, R19, R36 ;  /* 0x0000001317167223 */ /* 0x044fe20000000024 */
[----:B------:R-:W-:Y:S01]  /*0d90*/  FFMA R37, R16, R23, R37 ;  /* 0x0000001710257223 */ /* 0x000fe20000000025 */
[C---:B------:R-:W-:Y:S01]  /*0da0*/  FFMA R40, R23.reuse, R17, R40 ;  /* 0x0000001117287223 */ /* 0x040fe20000000028 */
[----:B------:R-:W-:-:S02]  /*0db0*/  FFMA R29, R23, R18, R29 ;  /* 0x00000012171d7223 */ /* 0x000fc4000000001d */
[----:B------:R-:W2:Y:S01]  /*0dc0*/  LDS.128 R16, [R27+0x510] ;  /* 0x000510001b107984 */ /* 0x000ea20000000c00 */
[----:B0-----:R-:W-:Y:S01]  /*0dd0*/  FFMA R36, R8, R23, R31 ;  /* 0x0000001708247223 */ /* 0x001fe2000000001f */
[C---:B------:R-:W-:Y:S01]  /*0de0*/  FFMA R38, R23.reuse, R9, R38 ;  /* 0x0000000917267223 */ /* 0x040fe20000000026 */
[C---:B------:R-:W-:Y:S01]  /*0df0*/  FFMA R31, R23.reuse, R10, R46 ;  /* 0x0000000a171f7223 */ /* 0x040fe2000000002e */
[----:B------:R-:W-:Y:S02]  /*0e00*/  FFMA R28, R23, R11, R28 ;  /* 0x0000000b171c7223 */ /* 0x000fe4000000001c */
[----:B------:R-:W0:Y:S01]  /*0e10*/  LDS.128 R8, [R27+0x520] ;  /* 0x000520001b087984 */ /* 0x000e220000000c00 */
[C---:B-1----:R-:W-:Y:S01]  /*0e20*/  FFMA R43, R20.reuse, R12, R43 ;  /* 0x0000000c142b7223 */ /* 0x042fe2000000002b */
[C---:B------:R-:W-:Y:S01]  /*0e30*/  FFMA R46, R20.reuse, R13, R45 ;  /* 0x0000000d142e7223 */ /* 0x040fe2000000002d */
[C---:B------:R-:W-:Y:S01]  /*0e40*/  FFMA R35, R20.reuse, R14, R35 ;  /* 0x0000000e14237223 */ /* 0x040fe20000000023 */
[----:B------:R-:W-:-:S02]  /*0e50*/  FFMA R34, R20, R15, R34 ;  /* 0x0000000f14227223 */ /* 0x000fc40000000022 */
[----:B------:R-:W1:Y:S01]  /*0e60*/  LDS.128 R12, [R27+0x530] ;  /* 0x000530001b0c7984 */ /* 0x000e620000000c00 */
[C---:B--2---:R-:W-:Y:S01]  /*0e70*/  FFMA R41, R20.reuse, R16, R41 ;  /* 0x0000001014297223 */ /* 0x044fe20000000029 */
[C---:B------:R-:W-:Y:S01]  /*0e80*/  FFMA R44, R20.reuse, R17, R44 ;  /* 0x00000011142c7223 */ /* 0x040fe2000000002c */
[C---:B------:R-:W-:Y:S01]  /*0e90*/  FFMA R33, R20.reuse, R18, R33 ;  /* 0x0000001214217223 */ /* 0x040fe20000000021 */
[C---:B------:R-:W-:Y:S02]  /*0ea0*/  FFMA R32, R20.reuse, R19, R32 ;  /* 0x0000001314207223 */ /* 0x040fe40000000020 */
[----:B------:R-:W2:Y:S01]  /*0eb0*/  LDS.128 R16, [R27+0x540] ;  /* 0x000540001b107984 */ /* 0x000ea20000000c00 */
[C---:B0-----:R-:W-:Y:S01]  /*0ec0*/  FFMA R39, R20.reuse, R8, R39 ;  /* 0x0000000814277223 */ /* 0x041fe20000000027 */
[C---:B------:R-:W-:Y:S01]  /*0ed0*/  FFMA R42, R20.reuse, R9, R42 ;  /* 0x00000009142a7223 */ /* 0x040fe2000000002a */
[C---:B------:R-:W-:Y:S01]  /*0ee0*/  FFMA R25, R20.reuse, R10, R25 ;  /* 0x0000000a14197223 */ /* 0x040fe20000000019 */
[----:B------:R-:W-:-:S02]  /*0ef0*/  FFMA R30, R20, R11, R30 ;  /* 0x0000000b141e7223 */ /* 0x000fc4000000001e */
[----:B------:R-:W0:Y:S01]  /*0f00*/  LDS.128 R8, [R27+0x780] ;  /* 0x000780001b087984 */ /* 0x000e220000000c00 */
[C---:B-1----:R-:W-:Y:S01]  /*0f10*/  FFMA R37, R20.reuse, R12, R37 ;  /* 0x0000000c14257223 */ /* 0x042fe20000000025 */
[C---:B------:R-:W-:Y:S01]  /*0f20*/  FFMA R40, R20.reuse, R13, R40 ;  /* 0x0000000d14287223 */ /* 0x040fe20000000028 */
[C---:B------:R-:W-:Y:S01]  /*0f30*/  FFMA R29, R20.reuse, R14, R29 ;  /* 0x0000000e141d7223 */ /* 0x040fe2000000001d */
[C---:B------:R-:W-:Y:S02]  /*0f40*/  FFMA R22, R20.reuse, R15, R22 ;  /* 0x0000000f14167223 */ /* 0x040fe40000000016 */
[----:B------:R-:W1:Y:S01]  /*0f50*/  LDS.128 R12, [R27+0x790] ;  /* 0x000790001b0c7984 */ /* 0x000e620000000c00 */
[C---:B--2---:R-:W-:Y:S01]  /*0f60*/  FFMA R23, R20.reuse, R16, R36 ;  /* 0x0000001014177223 */ /* 0x044fe20000000024 */
[C---:B------:R-:W-:Y:S01]  /*0f70*/  FFMA R38, R20.reuse, R17, R38 ;  /* 0x0000001114267223 */ /* 0x040fe20000000026 */
[C---:B------:R-:W-:Y:S01]  /*0f80*/  FFMA R31, R20.reuse, R18, R31 ;  /* 0x00000012141f7223 */ /* 0x040fe2000000001f */
[----:B------:R-:W-:-:S02]  /*0f90*/  FFMA R28, R20, R19, R28 ;  /* 0x00000013141c7223 */ /* 0x000fc4000000001c */
[----:B------:R-:W2:Y:S01]  /*0fa0*/  LDS.128 R16, [R27+0x7a0] ;  /* 0x0007a0001b107984 */ /* 0x000ea20000000c00 */
[----:B0-----:R-:W-:Y:S01]  /*0fb0*/  FFMA R43, R8, R21, R43 ;  /* 0x00000015082b7223 */ /* 0x001fe2000000002b */
[C---:B------:R-:W-:Y:S01]  /*0fc0*/  FFMA R46, R21.reuse, R9, R46 ;  /* 0x00000009152e7223 */ /* 0x040fe2000000002e */
[C---:B------:R-:W-:Y:S01]  /*0fd0*/  FFMA R35, R21.reuse, R10, R35 ;  /* 0x0000000a15237223 */ /* 0x040fe20000000023 */
[C---:B------:R-:W-:Y:S02]  /*0fe0*/  FFMA R34, R21.reuse, R11, R34 ;  /* 0x0000000b15227223 */ /* 0x040fe40000000022 */
[----:B------:R-:W0:Y:S01]  /*0ff0*/  LDS.128 R8, [R27+0x7b0] ;  /* 0x0007b0001b087984 */ /* 0x000e220000000c00 */
[----:B-1----:R-:W-:Y:S01]  /*1000*/  FFMA R41, R12, R21, R41 ;  /* 0x000000150c297223 */ /* 0x002fe20000000029 */
[C---:B------:R-:W-:Y:S01]  /*1010*/  FFMA R44, R21.reuse, R13, R44 ;  /* 0x0000000d152c7223 */ /* 0x040fe2000000002c */
[C---:B------:R-:W-:Y:S01]  /*1020*/  FFMA R33, R21.reuse, R14, R33 ;  /* 0x0000000e15217223 */ /* 0x040fe20000000021 */
[----:B------:R-:W-:-:S02]  /*1030*/  FFMA R32, R21, R15, R32 ;  /* 0x0000000f15207223 */ /* 0x000fc40000000020 */
[----:B------:R-:W1:Y:S01]  /*1040*/  LDS.128 R12, [R27+0x7c0] ;  /* 0x0007c0001b0c7984 */ /* 0x000e620000000c00 */
[----:B--2---:R-:W-:Y:S01]  /*1050*/  FFMA R45, R16, R21, R39 ;  /* 0x00000015102d7223 */ /* 0x004fe20000000027 */
[C---:B------:R-:W-:Y:S01]  /*1060*/  FFMA R39, R21.reuse, R18, R25 ;  /* 0x0000001215277223 */ /* 0x040fe20000000019 */
[C---:B------:R-:W-:Y:S01]  /*1070*/  FFMA R42, R21.reuse, R17, R42 ;  /* 0x00000011152a7223 */ /* 0x040fe2000000002a */
[----:B------:R-:W-:Y:S01]  /*1080*/  LDS.64 R24, [R24+0x10] ;  /* 0x0000100018187984 */ /* 0x000fe20000000a00 */
[----:B------:R-:W-:-:S03]  /*1090*/  FFMA R30, R21, R19, R30 ;  /* 0x00000013151e7223 */ /* 0x000fc6000000001e */
        /* <DEDUP_REMOVED lines=31> */
[C---:B0-----:R-:W-:Y:S01]  /*1290*/  FFMA R51, R24.reuse, R8, R23 ;  /* 0x0000000818337223 */ /* 0x041fe20000000017 */
[C---:B------:R-:W-:Y:S01]  /*12a0*/  FFMA R38, R24.reuse, R9, R38 ;  /* 0x0000000918267223 */ /* 0x040fe20000000026 */
[C---:B------:R-:W-:Y:S01]  /*12b0*/  FFMA R53, R24.reuse, R10, R31 ;  /* 0x0000000a18357223 */ /* 0x040fe2000000001f */
[----:B------:R-:W-:Y:S01]  /*12c0*/  FFMA R28, R24, R11, R28 ;  /* 0x0000000b181c7223 */ /* 0x000fe2000000001c */
[----:B------:R-:W0:Y:S01]  /*12d0*/  LDS.128 R20, [R27+0xc90] ;  /* 0x000c90001b147984 */ /* 0x000e220000000c00 */
[----:B-1----:R-:W-:Y:S01]  /*12e0*/  FFMA R43, R12, R25, R43 ;  /* 0x000000190c2b7223 */ /* 0x002fe2000000002b */
[C---:B------:R-:W-:Y:S02]  /*12f0*/  FFMA R46, R25.reuse, R13, R46 ;  /* 0x0000000d192e7223 */ /* 0x040fe4000000002e */
[----:B------:R-:W1:Y:S01]  /*1300*/  LDS.128 R8, [R27+0xca0] ;  /* 0x000ca0001b087984 */ /* 0x000e620000000c00 */
[C---:B------:R-:W-:Y:S01]  /*1310*/  FFMA R35, R25.reuse, R14, R35 ;  /* 0x0000000e19237223 */ /* 0x040fe20000000023 */
[----:B------:R-:W-:-:S02]  /*1320*/  FFMA R34, R25, R15, R34 ;  /* 0x0000000f19227223 */ /* 0x000fc40000000022 */
[----:B------:R-:W3:Y:S01]  /*1330*/  LDS.128 R12, [R27+0xcb0] ;  /* 0x000cb0001b0c7984 */ /* 0x000ee20000000c00 */
[----:B--2---:R-:W-:Y:S01]  /*1340*/  FFMA R31, R16, R25, R51 ;  /* 0x00000019101f7223 */ /* 0x004fe20000000033 */
[C---:B------:R-:W-:Y:S01]  /*1350*/  FFMA R38, R25.reuse, R17, R38 ;  /* 0x0000001119267223 */ /* 0x040fe20000000026 */
[C---:B------:R-:W-:Y:S01]  /*1360*/  FFMA R28, R25.reuse, R19, R28 ;  /* 0x00000013191c7223 */ /* 0x040fe2000000001c */
[C---:B0-----:R-:W-:Y:S01]  /*1370*/  FFMA R44, R25.reuse, R21, R44 ;  /* 0x00000015192c7223 */ /* 0x041fe2000000002c */
[----:B------:R-:W-:Y:S01]  /*1380*/  FFMA R41, R20, R25, R41 ;  /* 0x0000001914297223 */ /* 0x000fe20000000029 */
[C---:B------:R-:W-:Y:S01]  /*1390*/  FFMA R33, R25.reuse, R22, R33 ;  /* 0x0000001619217223 */ /* 0x040fe20000000021 */
[C---:B------:R-:W-:Y:S01]  /*13a0*/  FFMA R32, R25.reuse, R23, R32 ;  /* 0x0000001719207223 */ /* 0x040fe20000000020 */
[C---:B-1----:R-:W-:Y:S01]  /*13b0*/  FFMA R42, R25.reuse, R9, R42 ;  /* 0x00000009192a7223 */ /* 0x042fe2000000002a */
[----:B------:R-:W-:Y:S02]  /*13c0*/  HFMA2 R9, -RZ, RZ, 0, 5.9604644775390625e-08 ;  /* 0x00000001ff097431 */ /* 0x000fe400000001ff */
[----:B------:R-:W-:Y:S01]  /*13d0*/  FFMA R39, R8, R25, R45 ;  /* 0x0000001908277223 */ /* 0x000fe2000000002d */
[C---:B------:R-:W-:Y:S01]  /*13e0*/  FFMA R37, R25.reuse, R10, R47 ;  /* 0x0000000a19257223 */ /* 0x040fe2000000002f */
[C---:B------:R-:W-:Y:S01]  /*13f0*/  FFMA R30, R25.reuse, R11, R30 ;  /* 0x0000000b191e7223 */ /* 0x040fe2000000001e */
[----:B---3--:R-:W-:Y:S01]  /*1400*/  FFMA R45, R12, R25, R49 ;  /* 0x000000190c2d7223 */ /* 0x008fe20000000031 */
[C---:B------:R-:W-:Y:S01]  /*1410*/  FFMA R40, R25.reuse, R13, R40 ;  /* 0x0000000d19287223 */ /* 0x040fe20000000028 */
[C---:B------:R-:W-:Y:S01]  /*1420*/  FFMA R29, R25.reuse, R14, R29 ;  /* 0x0000000e191d7223 */ /* 0x040fe2000000001d */
[C---:B------:R-:W-:Y:S01]  /*1430*/  FFMA R36, R25.reuse, R15, R36 ;  /* 0x0000000f19247223 */ /* 0x040fe20000000024 */
[----:B------:R-:W-:Y:S01]  /*1440*/  FFMA R21, R25, R18, R53 ;  /* 0x0000001219157223 */ /* 0x000fe20000000035 */
[----:B------:R-:W-:Y:S06]  /*1450*/  BRA.U UP1, `(.L_x_0) ;  /* 0xfffffff501787547 */ /* 0x000fec000b83ffff */
[----:B------:R-:W-:-:S04]  /*1460*/  IADD3 R4, PT, PT, R4, 0x1, RZ ;  /* 0x0000000104047810 */ /* 0x000fc80007ffe0ff */
[----:B------:R-:W-:-:S13]  /*1470*/  ISETP.NE.AND P0, PT, R4, 0x38, PT ;  /* 0x000000380400780c */ /* 0x000fda0003f05270 */
[----:B------:R-:W-:Y:S05]  /*1480*/  @P0 BRA `(.L_x_1) ;  /* 0xffffffec00900947 */ /* 0x000fea000383ffff */
[----:B------:R-:W0:Y:S02]  /*1490*/  LDC.64 R2, c[0x0][0x398] ;  /* 0x0000e600ff027b82 */ /* 0x000e240000000a00 */
[----:B0-----:R-:W-:-:S06]  /*14a0*/  IMAD.WIDE.U32 R6, R7, 0x4, R2 ;  /* 0x0000000407067825 */ /* 0x001fcc00078e0002 */
[----:B------:R-:W0:Y:S01]  /*14b0*/  LDC.64 R2, c[0x0][0x390] ;  /* 0x0000e400ff027b82 */ /* 0x000e220000000a00 */
[----:B------:R-:W2:Y:S01]  /*14c0*/  LDG.E.CONSTANT R18, desc[UR8][R6.64] ;  /* 0x0000000806127981 */ /* 0x000ea2000c1e9900 */
[----:B------:R-:W-:-:S03]  /*14d0*/  IMAD R23, R5, 0x38, R0 ;  /* 0x0000003805177824 */ /* 0x000fc600078e0200 */
[----:B------:R-:W3:Y:S01]  /*14e0*/  LDG.E.CONSTANT R9, desc[UR8][R6.64+0x4] ;  /* 0x0000040806097981 */ /* 0x000ee2000c1e9900 */
[----:B------:R-:W-:-:S03]  /*14f0*/  IMAD R23, R23, 0x14, RZ ;  /* 0x0000001417177824 */ /* 0x000fc600078e02ff */
[----:B------:R-:W4:Y:S04]  /*1500*/  LDG.E.CONSTANT R12, desc[UR8][R6.64+0x8] ;  /* 0x00000808060c7981 */ /* 0x000f28000c1e9900 */
[----:B------:R-:W5:Y:S04]  /*1510*/  LDG.E.CONSTANT R17, desc[UR8][R6.64+0xc] ;  /* 0x00000c0806117981 */ /* 0x000f68000c1e9900 */
[----:B------:R-:W5:Y:S04]  /*1520*/  LDG.E.CONSTANT R10, desc[UR8][R6.64+0x10] ;  /* 0x00001008060a7981 */ /* 0x000f68000c1e9900 */
[----:B------:R-:W5:Y:S01]  /*1530*/  LDG.E.CONSTANT R15, desc[UR8][R6.64+0x14] ;  /* 0x00001408060f7981 */ /* 0x000f62000c1e9900 */
[----:B0-----:R-:W-:-:S03]  /*1540*/  IMAD.WIDE.U32 R2, R23, 0x4, R2 ;  /* 0x0000000417027825 */ /* 0x001fc600078e0002 */
[----:B------:R-:W5:Y:S04]  /*1550*/  LDG.E.CONSTANT R4, desc[UR8][R6.64+0x18] ;  /* 0x0000180806047981 */ /* 0x000f68000c1e9900 */
        /* <DEDUP_REMOVED lines=11> */
[----:B------:R-:W5:Y:S01]  /*1610*/  LDG.E.CONSTANT R27, desc[UR8][R6.64+0x4c] ;  /* 0x00004c08061b7981 */ /* 0x000f62000c1e9900 */
[----:B--2---:R-:W-:-:S03]  /*1620*/  FADD R43, R43, R18 ;  /* 0x000000122b2b7221 */ /* 0x004fc60000000000 */
[----:B------:R-:W2:Y:S01]  /*1630*/  LDG.E.CONSTANT R18, desc[UR8][R6.64+0x40] ;  /* 0x0000400806127981 */ /* 0x000ea2000c1e9900 */
[----:B---3--:R-:W-:Y:S01]  /*1640*/  FADD R9, R46, R9 ;  /* 0x000000092e097221 */ /* 0x008fe20000000000 */
[----:B----4-:R-:W-:Y:S01]  /*1650*/  FADD R35, R35, R12 ;  /* 0x0000000c23237221 */ /* 0x010fe20000000000 */
[----:B-----5:R-:W-:Y:S01]  /*1660*/  FADD R17, R34, R17 ;  /* 0x0000001122117221 */ /* 0x020fe20000000000 */
[----:B------:R-:W-:Y:S01]  /*1670*/  FADD R41, R41, R10 ;  /* 0x0000000a29297221 */ /* 0x000fe20000000000 */
        /* <DEDUP_REMOVED lines=14> */
[----:B------:R-:W-:Y:S04]  /*1760*/  STG.E desc[UR8][R2.64], R43 ;  /* 0x0000002b02007986 */ /* 0x000fe8000c101908 */
        /* <DEDUP_REMOVED lines=17> */
[----:B------:R-:W-:Y:S01]  /*1880*/  STG.E desc[UR8][R2.64+0x4c], R27 ;  /* 0x00004c1b02007986 */ /* 0x000fe2000c101908 */
[----:B--2---:R-:W-:-:S05]  /*1890*/  FADD R31, R31, R18 ;  /* 0x000000121f1f7221 */ /* 0x004fca0000000000 */
[----:B------:R-:W-:Y:S01]  /*18a0*/  STG.E desc[UR8][R2.64+0x40], R31 ;  /* 0x0000401f02007986 */ /* 0x000fe2000c101908 */
[----:B------:R-:W-:Y:S05]  /*18b0*/  EXIT ;  /* 0x000000000000794d */ /* 0x000fea0003800000 */
.L_x_2:
[----:B------:R-:W-:-:S00]  /*18c0*/  BRA `(.L_x_2) ;  /* 0xfffffffc00fc7947 */ /* 0x000fc0000383ffff */
[----:B------:R-:W-:-:S00]  /*18d0*/  NOP ;  /* 0x0000000000007918 */ /* 0x000fc00000000000 */
        /* <DEDUP_REMOVED lines=10> */
.L_x_3:


//--------------------- .nv.shared.my_kernel_kernel0 --------------------------
	.section	.nv.shared.my_kernel_kernel0,"aw",@nobits
	.sectionflags	@""
	.align	4
.nv.shared.my_kernel_kernel0:
	.zero		9040


//--------------------- .nv.shared.reserved.0     --------------------------
	.section	.nv.shared.reserved.0,"aw",@nobits
	.weak		__nv_reservedSMEM_offset_0_alias
	.size		__nv_reservedSMEM_offset_0_alias, 0, 64
	.other		__nv_reservedSMEM_offset_0_alias,@"STO_CUDA_RESERVED_SHARED STV_DEFAULT"
__nv_reservedSMEM_offset_0_alias:
	.zero		0
	.zero		64


//--------------------- .nv.constant0.my_kernel_kernel0 --------------------------
	.section	.nv.constant0.my_kernel_kernel0,"a",@progbits
	.sectionflags	@""
	.align	4
.nv.constant0.my_kernel_kernel0:
	.zero		928


//--------------------- SYMBOLS --------------------------

	.type		.nv.reservedSmem.offset0,@object
	.size		.nv.reservedSmem.offset0,0x4
	.type		.nv.reservedSmem.cap,@object
	.size		.nv.reservedSmem.cap,0x4
